	.target	sm_90a

	.elftype	@"ET_EXEC"


//--------------------- .note.nv.tkinfo           --------------------------
	.section	.note.nv.tkinfo,"",@"SHT_NOTE"
	.sectionflags	@"SHF_NOTE_NV_TKINFO"
	.tkinfo
        /*0018*/ 	.word	0x00000002
        /*0030*/ 	.string	""
        /*0030*/ 	.string	"ptxas"
        /*0030*/ 	.string	"Cuda compilation tools, release 13.0, V13.0.88"
        /*0030*/ 	.string	"Build cuda_13.0.r13.0/compiler.36424714_0"
        /*0030*/ 	.string	"-arch sm_90a -m 64 "



//--------------------- .note.nv.cuinfo           --------------------------
	.section	.note.nv.cuinfo,"",@"SHT_NOTE"
	.sectionflags	@"SHF_NOTE_NV_CUINFO"
        /*0018*/ 	.short	0x0002
        /*001a*/ 	.short	0x005a
        /*001c*/ 	.short	0x0082
	.zero		2


//--------------------- .nv.info                  --------------------------
	.section	.nv.info,"",@"SHT_CUDA_INFO"
	.align	4


	//----- nvinfo : EIATTR_REGCOUNT
	.align		4
        /*0000*/ 	.byte	0x04, 0x2f
        /*0002*/ 	.short	(.L_15 - .L_14)
	.align		4
.L_14:
        /*0004*/ 	.word	index@(_ZN7cutlass13device_kernelINS_4gemm6kernel13GemmUniversalIN4cute5tupleIJiiiiEEENS1_10collective13CollectiveMmaINS1_34MainloopSm90TmaGmmaWarpSpecializedILi32ENS5_IJNS4_1CILi2EEENSA_ILi1EEESC_EEENS1_35KernelTmaWarpSpecializedCooperativeEEENS5_IJNSA_ILi192EEENSA_ILi32EEESH_EEEaNS5_IJlSC_lEEEaSJ_NS4_8TiledMMAINS4_8MMA_AtomIJNS4_4SM904GMMA26MMA_64x32x32_S32S8S8_SS_TNEEEENS4_6LayoutISD_NS5_IJSC_NSA_ILi0EEESR_EEEEENS5_IJNS4_10UnderscoreESU_SU_EEEEENS4_13SM90_TMA_LOADENS4_14ComposedLayoutINS4_7SwizzleILi1ELi4ELi3EEENS4_18smem_ptr_flag_bitsILi8EEENSQ_INS5_IJNSA_ILi8EEESH_EEENS5_IJSH_SC_EEEEEEEvNS4_8identityENS4_23SM90_TMA_LOAD_MULTICASTES17_vS18_EENS_8epilogue10collective6detail29Sm90TmaWarpSpecializedAdapterINS1C_15DefaultEpilogueIaSJ_SJ_NS1B_6thread17LinearCombinationIaLi1EiiLNS1G_9ScaleType4KindE0ELNS_15FloatRoundStyleE2EaEENS1_15EpilogueDefaultEEEEEvvEEEEvNT_6ParamsE)
        /*0008*/ 	.word	0x000000a8


	//----- nvinfo : EIATTR_FRAME_SIZE
	.align		4
.L_15:
        /*000c*/ 	.byte	0x04, 0x11
        /*000e*/ 	.short	(.L_17 - .L_16)
	.align		4
.L_16:
        /*0010*/ 	.word	index@(_ZN7cutlass13device_kernelINS_4gemm6kernel13GemmUniversalIN4cute5tupleIJiiiiEEENS1_10collective13CollectiveMmaINS1_34MainloopSm90TmaGmmaWarpSpecializedILi32ENS5_IJNS4_1CILi2EEENSA_ILi1EEESC_EEENS1_35KernelTmaWarpSpecializedCooperativeEEENS5_IJNSA_ILi192EEENSA_ILi32EEESH_EEEaNS5_IJlSC_lEEEaSJ_NS4_8TiledMMAINS4_8MMA_AtomIJNS4_4SM904GMMA26MMA_64x32x32_S32S8S8_SS_TNEEEENS4_6LayoutISD_NS5_IJSC_NSA_ILi0EEESR_EEEEENS5_IJNS4_10UnderscoreESU_SU_EEEEENS4_13SM90_TMA_LOADENS4_14ComposedLayoutINS4_7SwizzleILi1ELi4ELi3EEENS4_18smem_ptr_flag_bitsILi8EEENSQ_INS5_IJNSA_ILi8EEESH_EEENS5_IJSH_SC_EEEEEEEvNS4_8identityENS4_23SM90_TMA_LOAD_MULTICASTES17_vS18_EENS_8epilogue10collective6detail29Sm90TmaWarpSpecializedAdapterINS1C_15DefaultEpilogueIaSJ_SJ_NS1B_6thread17LinearCombinationIaLi1EiiLNS1G_9ScaleType4KindE0ELNS_15FloatRoundStyleE2EaEENS1_15EpilogueDefaultEEEEEvvEEEEvNT_6ParamsE)
        /*0014*/ 	.word	0x00000000


	//----- nvinfo : EIATTR_MIN_STACK_SIZE
	.align		4
.L_17:
        /*0018*/ 	.byte	0x04, 0x12
        /*001a*/ 	.short	(.L_19 - .L_18)
	.align		4
.L_18:
        /*001c*/ 	.word	index@(_ZN7cutlass13device_kernelINS_4gemm6kernel13GemmUniversalIN4cute5tupleIJiiiiEEENS1_10collective13CollectiveMmaINS1_34MainloopSm90TmaGmmaWarpSpecializedILi32ENS5_IJNS4_1CILi2EEENSA_ILi1EEESC_EEENS1_35KernelTmaWarpSpecializedCooperativeEEENS5_IJNSA_ILi192EEENSA_ILi32EEESH_EEEaNS5_IJlSC_lEEEaSJ_NS4_8TiledMMAINS4_8MMA_AtomIJNS4_4SM904GMMA26MMA_64x32x32_S32S8S8_SS_TNEEEENS4_6LayoutISD_NS5_IJSC_NSA_ILi0EEESR_EEEEENS5_IJNS4_10UnderscoreESU_SU_EEEEENS4_13SM90_TMA_LOADENS4_14ComposedLayoutINS4_7SwizzleILi1ELi4ELi3EEENS4_18smem_ptr_flag_bitsILi8EEENSQ_INS5_IJNSA_ILi8EEESH_EEENS5_IJSH_SC_EEEEEEEvNS4_8identityENS4_23SM90_TMA_LOAD_MULTICASTES17_vS18_EENS_8epilogue10collective6detail29Sm90TmaWarpSpecializedAdapterINS1C_15DefaultEpilogueIaSJ_SJ_NS1B_6thread17LinearCombinationIaLi1EiiLNS1G_9ScaleType4KindE0ELNS_15FloatRoundStyleE2EaEENS1_15EpilogueDefaultEEEEEvvEEEEvNT_6ParamsE)
        /*0020*/ 	.word	0x00000000
.L_19:


//--------------------- .nv.compat                --------------------------
	.section	.nv.compat,"",@"SHT_CUDA_COMPAT_INFO"
	.align	4
        /*0000*/ 	.byte	0x02, 0x09, 0x01, 0x00, 0x02, 0x02, 0x04, 0x00, 0x02, 0x05, 0x05, 0x00, 0x03, 0x07, 0x01, 0x01
        /*0010*/ 	.byte	0x02, 0x03, 0x01, 0x00, 0x02, 0x06, 0x01, 0x00, 0x04, 0x0b, 0x08, 0x00, 0x00, 0x00, 0x00, 0x00
        /*0020*/ 	.byte	0x00, 0x00, 0x00, 0x00


//--------------------- .nv.info._ZN7cutlass13device_kernelINS_4gemm6kernel13GemmUniversalIN4cute5tupleIJiiiiEEENS1_10collective13CollectiveMmaINS1_34MainloopSm90TmaGmmaWarpSpecializedILi32ENS5_IJNS4_1CILi2EEENSA_ILi1EEESC_EEENS1_35KernelTmaWarpSpecializedCooperativeEEENS5_IJNSA_ILi192EEENSA_ILi32EEESH_EEEaNS5_IJlSC_lEEEaSJ_NS4_8TiledMMAINS4_8MMA_AtomIJNS4_4SM904GMMA26MMA_64x32x32_S32S8S8_SS_TNEEEENS4_6LayoutISD_NS5_IJSC_NSA_ILi0EEESR_EEEEENS5_IJNS4_10UnderscoreESU_SU_EEEEENS4_13SM90_TMA_LOADENS4_14ComposedLayoutINS4_7SwizzleILi1ELi4ELi3EEENS4_18smem_ptr_flag_bitsILi8EEENSQ_INS5_IJNSA_ILi8EEESH_EEENS5_IJSH_SC_EEEEEEEvNS4_8identityENS4_23SM90_TMA_LOAD_MULTICASTES17_vS18_EENS_8epilogue10collective6detail29Sm90TmaWarpSpecializedAdapterINS1C_15DefaultEpilogueIaSJ_SJ_NS1B_6thread17LinearCombinationIaLi1EiiLNS1G_9ScaleType4KindE0ELNS_15FloatRoundStyleE2EaEENS1_15EpilogueDefaultEEEEEvvEEEEvNT_6ParamsE --------------------------
	.section	.nv.info._ZN7cutlass13device_kernelINS_4gemm6kernel13GemmUniversalIN4cute5tupleIJiiiiEEENS1_10collective13CollectiveMmaINS1_34MainloopSm90TmaGmmaWarpSpecializedILi32ENS5_IJNS4_1CILi2EEENSA_ILi1EEESC_EEENS1_35KernelTmaWarpSpecializedCooperativeEEENS5_IJNSA_ILi192EEENSA_ILi32EEESH_EEEaNS5_IJlSC_lEEEaSJ_NS4_8TiledMMAINS4_8MMA_AtomIJNS4_4SM904GMMA26MMA_64x32x32_S32S8S8_SS_TNEEEENS4_6LayoutISD_NS5_IJSC_NSA_ILi0EEESR_EEEEENS5_IJNS4_10UnderscoreESU_SU_EEEEENS4_13SM90_TMA_LOADENS4_14ComposedLayoutINS4_7SwizzleILi1ELi4ELi3EEENS4_18smem_ptr_flag_bitsILi8EEENSQ_INS5_IJNSA_ILi8EEESH_EEENS5_IJSH_SC_EEEEEEEvNS4_8identityENS4_23SM90_TMA_LOAD_MULTICASTES17_vS18_EENS_8epilogue10collective6detail29Sm90TmaWarpSpecializedAdapterINS1C_15DefaultEpilogueIaSJ_SJ_NS1B_6thread17LinearCombinationIaLi1EiiLNS1G_9ScaleType4KindE0ELNS_15FloatRoundStyleE2EaEENS1_15EpilogueDefaultEEEEEvvEEEEvNT_6ParamsE,"",@"SHT_CUDA_INFO"
	.sectionflags	@""
	.align	4


	//----- nvinfo : EIATTR_CUDA_API_VERSION
	.align		4
        /*0000*/ 	.byte	0x04, 0x37
        /*0002*/ 	.short	(.L_21 - .L_20)
.L_20:
        /*0004*/ 	.word	0x00000082


	//----- nvinfo : EIATTR_KPARAM_INFO
	.align		4
.L_21:
        /*0008*/ 	.byte	0x04, 0x17
        /*000a*/ 	.short	(.L_23 - .L_22)
.L_22:
        /*000c*/ 	.word	0x00000000
        /*0010*/ 	.short	0x0000
        /*0012*/ 	.short	0x0070
        /*0014*/ 	.byte	0x00, 0xf0, 0x01, 0x10


	//----- nvinfo : EIATTR_SPARSE_MMA_MASK
	.align		4
.L_23:
        /*0018*/ 	.byte	0x03, 0x50
        /*001a*/ 	.short	0x0000


	//----- nvinfo : EIATTR_MAXREG_COUNT
	.align		4
        /*001c*/ 	.byte	0x03, 0x1b
        /*001e*/ 	.short	0x00a8


	//----- nvinfo : EIATTR_NUM_BARRIERS
	.align		4
        /*0020*/ 	.byte	0x02, 0x4c
        /*0022*/ 	.byte	0x01
	.zero		1


	//----- nvinfo : EIATTR_EXTERNS
	.align		4
        /*0024*/ 	.byte	0x04, 0x0f
        /*0026*/ 	.short	(.L_25 - .L_24)


	//   ....[0]....
	.align		4
.L_24:
        /*0028*/ 	.word	index@(__assertfail)


	//----- nvinfo : EIATTR_MERCURY_ISA_VERSION
	.align		4
.L_25:
        /*002c*/ 	.byte	0x03, 0x5f
        /*002e*/ 	.short	0x0101


	//----- nvinfo : EIATTR_INT_WARP_WIDE_INSTR_OFFSETS
	.align		4
        /*0030*/ 	.byte	0x04, 0x31
        /*0032*/ 	.short	(.L_27 - .L_26)


	//   ....[0]....
.L_26:
        /*0034*/ 	.word	0x00000840


	//   ....[1]....
        /*0038*/ 	.word	0x00000870


	//   ....[2]....
        /*003c*/ 	.word	0x00000a20


	//----- nvinfo : EIATTR_COOP_GROUP_MASK_REGIDS
	.align		4
.L_27:
        /*0040*/ 	.byte	0x04, 0x29
        /*0042*/ 	.short	(.L_29 - .L_28)


	//   ....[0]....
.L_28:
        /*0044*/ 	.word	0xffffffff


	//   ....[1]....
        /*0048*/ 	.word	0xffffffff


	//   ....[2]....
        /*004c*/ 	.word	0xffffffff


	//   ....[3]....
        /*0050*/ 	.word	0xffffffff


	//   ....[4]....
        /*0054*/ 	.word	0xffffffff


	//   ....[5]....
        /*0058*/ 	.word	0xffffffff


	//----- nvinfo : EIATTR_COOP_GROUP_INSTR_OFFSETS
	.align		4
.L_29:
        /*005c*/ 	.byte	0x04, 0x28
        /*005e*/ 	.short	(.L_31 - .L_30)


	//   ....[0]....
.L_30:
        /*0060*/ 	.word	0x00000060


	//   ....[1]....
        /*0064*/ 	.word	0x00000070


	//   ....[2]....
        /*0068*/ 	.word	0x00000130


	//   ....[3]....
        /*006c*/ 	.word	0x00000680


	//   ....[4]....
        /*0070*/ 	.word	0x00000bb0


	//   ....[5]....
        /*0074*/ 	.word	0x000017f0


	//----- nvinfo : EIATTR_REG_RECONFIG
	.align		4
.L_31:
        /*0078*/ 	.byte	0x01, 0x54
	.zero		2


	//----- nvinfo : EIATTR_SYSCALL_OFFSETS
	.align		4
        /*007c*/ 	.byte	0x04, 0x46
        /*007e*/ 	.short	(.L_33 - .L_32)


	//   ....[0]....
.L_32:
        /*0080*/ 	.word	0x000019e0


	//----- nvinfo : EIATTR_MBARRIER_INSTR_OFFSETS
	.align		4
.L_33:
        /*0084*/ 	.byte	0x04, 0x39
        /*0086*/ 	.short	(.L_35 - .L_34)


	//   ....[0]....
.L_34:
        /*0088*/ 	.word	0x00000250
        /*008c*/ 	.word	0x000000ff
        /*0090*/ 	.word	0x00000000
        /*0094*/ 	.short	0x0100
        /*0096*/ 	.byte	0x08
	.zero		1


	//   ....[1]....
        /*0098*/ 	.word	0x00000260
        /*009c*/ 	.word	0x000000ff
        /*00a0*/ 	.word	0x00000100
        /*00a4*/ 	.short	0x0100
        /*00a6*/ 	.byte	0x08
	.zero		1


	//   ....[2]....
        /*00a8*/ 	.word	0x00000270
        /*00ac*/ 	.word	0x000000ff
        /*00b0*/ 	.word	0x00000008
        /*00b4*/ 	.short	0x0100
        /*00b6*/ 	.byte	0x08
	.zero		1


	//   ....[3]....
        /*00b8*/ 	.word	0x00000280
        /*00bc*/ 	.word	0x000000ff
        /*00c0*/ 	.word	0x00000108
        /*00c4*/ 	.short	0x0100
        /*00c6*/ 	.byte	0x08
	.zero		1


	//   ....[4]....
        /*00c8*/ 	.word	0x00000290
        /*00cc*/ 	.word	0x000000ff
        /*00d0*/ 	.word	0x00000010
        /*00d4*/ 	.short	0x0100
        /*00d6*/ 	.byte	0x08
	.zero		1


	//   ....[5]....
        /*00d8*/ 	.word	0x000002a0
        /*00dc*/ 	.word	0x000000ff
        /*00e0*/ 	.word	0x00000110
        /*00e4*/ 	.short	0x0100
        /*00e6*/ 	.byte	0x08
	.zero		1


	//   ....[6]....
        /*00e8*/ 	.word	0x000002b0
        /*00ec*/ 	.word	0x000000ff
        /*00f0*/ 	.word	0x00000018
        /*00f4*/ 	.short	0x0100
        /*00f6*/ 	.byte	0x08
	.zero		1


	//   ....[7]....
        /*00f8*/ 	.word	0x000002c0
        /*00fc*/ 	.word	0x000000ff
        /*0100*/ 	.word	0x00000118
        /*0104*/ 	.short	0x0100
        /*0106*/ 	.byte	0x08
	.zero		1


	//   ....[8]....
        /*0108*/ 	.word	0x000002d0
        /*010c*/ 	.word	0x000000ff
        /*0110*/ 	.word	0x00000020
        /*0114*/ 	.short	0x0100
        /*0116*/ 	.byte	0x08
	.zero		1


	//   ....[9]....
        /*0118*/ 	.word	0x000002e0
        /*011c*/ 	.word	0x000000ff
        /*0120*/ 	.word	0x00000120
        /*0124*/ 	.short	0x0100
        /*0126*/ 	.byte	0x08
	.zero		1


	//   ....[10]....
        /*0128*/ 	.word	0x000002f0
        /*012c*/ 	.word	0x000000ff
        /*0130*/ 	.word	0x00000028
        /*0134*/ 	.short	0x0100
        /*0136*/ 	.byte	0x08
	.zero		1


	//   ....[11]....
        /*0138*/ 	.word	0x00000300
        /*013c*/ 	.word	0x000000ff
        /*0140*/ 	.word	0x00000128
        /*0144*/ 	.short	0x0100
        /*0146*/ 	.byte	0x08
	.zero		1


	//   ....[12]....
        /*0148*/ 	.word	0x00000310
        /*014c*/ 	.word	0x000000ff
        /*0150*/ 	.word	0x00000030
        /*0154*/ 	.short	0x0100
        /*0156*/ 	.byte	0x08
	.zero		1


	//   ....[13]....
        /*0158*/ 	.word	0x00000320
        /*015c*/ 	.word	0x000000ff
        /*0160*/ 	.word	0x00000130
        /*0164*/ 	.short	0x0100
        /*0166*/ 	.byte	0x08
	.zero		1


	//   ....[14]....
        /*0168*/ 	.word	0x00000330
        /*016c*/ 	.word	0x000000ff
        /*0170*/ 	.word	0x00000038
        /*0174*/ 	.short	0x0100
        /*0176*/ 	.byte	0x08
	.zero		1


	//   ....[15]....
        /*0178*/ 	.word	0x00000340
        /*017c*/ 	.word	0x000000ff
        /*0180*/ 	.word	0x00000138
        /*0184*/ 	.short	0x0100
        /*0186*/ 	.byte	0x08
	.zero		1


	//   ....[16]....
        /*0188*/ 	.word	0x00000350
        /*018c*/ 	.word	0x000000ff
        /*0190*/ 	.word	0x00000040
        /*0194*/ 	.short	0x0100
        /*0196*/ 	.byte	0x08
	.zero		1


	//   ....[17]....
        /*0198*/ 	.word	0x00000360
        /*019c*/ 	.word	0x000000ff
        /*01a0*/ 	.word	0x00000140
        /*01a4*/ 	.short	0x0100
        /*01a6*/ 	.byte	0x08
	.zero		1


	//   ....[18]....
        /*01a8*/ 	.word	0x00000370
        /*01ac*/ 	.word	0x000000ff
        /*01b0*/ 	.word	0x00000048
        /*01b4*/ 	.short	0x0100
        /*01b6*/ 	.byte	0x08
	.zero		1


	//   ....[19]....
        /*01b8*/ 	.word	0x00000380
        /*01bc*/ 	.word	0x000000ff
        /*01c0*/ 	.word	0x00000148
        /*01c4*/ 	.short	0x0100
        /*01c6*/ 	.byte	0x08
	.zero		1


	//   ....[20]....
        /*01c8*/ 	.word	0x00000390
        /*01cc*/ 	.word	0x000000ff
        /*01d0*/ 	.word	0x00000050
        /*01d4*/ 	.short	0x0100
        /*01d6*/ 	.byte	0x08
	.zero		1


	//   ....[21]....
        /*01d8*/ 	.word	0x000003a0
        /*01dc*/ 	.word	0x000000ff
        /*01e0*/ 	.word	0x00000150
        /*01e4*/ 	.short	0x0100
        /*01e6*/ 	.byte	0x08
	.zero		1


	//   ....[22]....
        /*01e8*/ 	.word	0x000003b0
        /*01ec*/ 	.word	0x000000ff
        /*01f0*/ 	.word	0x00000058
        /*01f4*/ 	.short	0x0100
        /*01f6*/ 	.byte	0x08
	.zero		1


	//   ....[23]....
        /*01f8*/ 	.word	0x000003c0
        /*01fc*/ 	.word	0x000000ff
        /*0200*/ 	.word	0x00000158
        /*0204*/ 	.short	0x0100
        /*0206*/ 	.byte	0x08
	.zero		1


	//   ....[24]....
        /*0208*/ 	.word	0x000003d0
        /*020c*/ 	.word	0x000000ff
        /*0210*/ 	.word	0x00000060
        /*0214*/ 	.short	0x0100
        /*0216*/ 	.byte	0x08
	.zero		1


	//   ....[25]....
        /*0218*/ 	.word	0x000003e0
        /*021c*/ 	.word	0x000000ff
        /*0220*/ 	.word	0x00000160
        /*0224*/ 	.short	0x0100
        /*0226*/ 	.byte	0x08
	.zero		1


	//   ....[26]....
        /*0228*/ 	.word	0x000003f0
        /*022c*/ 	.word	0x000000ff
        /*0230*/ 	.word	0x00000068
        /*0234*/ 	.short	0x0100
        /*0236*/ 	.byte	0x08
	.zero		1


	//   ....[27]....
        /*0238*/ 	.word	0x00000400
        /*023c*/ 	.word	0x000000ff
        /*0240*/ 	.word	0x00000168
        /*0244*/ 	.short	0x0100
        /*0246*/ 	.byte	0x08
	.zero		1


	//   ....[28]....
        /*0248*/ 	.word	0x00000410
        /*024c*/ 	.word	0x000000ff
        /*0250*/ 	.word	0x00000070
        /*0254*/ 	.short	0x0100
        /*0256*/ 	.byte	0x08
	.zero		1


	//   ....[29]....
        /*0258*/ 	.word	0x00000420
        /*025c*/ 	.word	0x000000ff
        /*0260*/ 	.word	0x00000170
        /*0264*/ 	.short	0x0100
        /*0266*/ 	.byte	0x08
	.zero		1


	//   ....[30]....
        /*0268*/ 	.word	0x00000430
        /*026c*/ 	.word	0x000000ff
        /*0270*/ 	.word	0x00000078
        /*0274*/ 	.short	0x0100
        /*0276*/ 	.byte	0x08
	.zero		1


	//   ....[31]....
        /*0278*/ 	.word	0x00000440
        /*027c*/ 	.word	0x000000ff
        /*0280*/ 	.word	0x00000178
        /*0284*/ 	.short	0x0100
        /*0286*/ 	.byte	0x08
	.zero		1


	//   ....[32]....
        /*0288*/ 	.word	0x00000450
        /*028c*/ 	.word	0x000000ff
        /*0290*/ 	.word	0x00000080
        /*0294*/ 	.short	0x0100
        /*0296*/ 	.byte	0x08
	.zero		1


	//   ....[33]....
        /*0298*/ 	.word	0x00000460
        /*029c*/ 	.word	0x000000ff
        /*02a0*/ 	.word	0x00000180
        /*02a4*/ 	.short	0x0100
        /*02a6*/ 	.byte	0x08
	.zero		1


	//   ....[34]....
        /*02a8*/ 	.word	0x00000470
        /*02ac*/ 	.word	0x000000ff
        /*02b0*/ 	.word	0x00000088
        /*02b4*/ 	.short	0x0100
        /*02b6*/ 	.byte	0x08
	.zero		1


	//   ....[35]....
        /*02b8*/ 	.word	0x00000480
        /*02bc*/ 	.word	0x000000ff
        /*02c0*/ 	.word	0x00000188
        /*02c4*/ 	.short	0x0100
        /*02c6*/ 	.byte	0x08
	.zero		1


	//   ....[36]....
        /*02c8*/ 	.word	0x00000490
        /*02cc*/ 	.word	0x000000ff
        /*02d0*/ 	.word	0x00000090
        /*02d4*/ 	.short	0x0100
        /*02d6*/ 	.byte	0x08
	.zero		1


	//   ....[37]....
        /*02d8*/ 	.word	0x000004a0
        /*02dc*/ 	.word	0x000000ff
        /*02e0*/ 	.word	0x00000190
        /*02e4*/ 	.short	0x0100
        /*02e6*/ 	.byte	0x08
	.zero		1


	//   ....[38]....
        /*02e8*/ 	.word	0x000004b0
        /*02ec*/ 	.word	0x000000ff
        /*02f0*/ 	.word	0x00000098
        /*02f4*/ 	.short	0x0100
        /*02f6*/ 	.byte	0x08
	.zero		1


	//   ....[39]....
        /*02f8*/ 	.word	0x000004c0
        /*02fc*/ 	.word	0x000000ff
        /*0300*/ 	.word	0x00000198
        /*0304*/ 	.short	0x0100
        /*0306*/ 	.byte	0x08
	.zero		1


	//   ....[40]....
        /*0308*/ 	.word	0x000004d0
        /*030c*/ 	.word	0x000000ff
        /*0310*/ 	.word	0x000000a0
        /*0314*/ 	.short	0x0100
        /*0316*/ 	.byte	0x08
	.zero		1


	//   ....[41]....
        /*0318*/ 	.word	0x000004e0
        /*031c*/ 	.word	0x000000ff
        /*0320*/ 	.word	0x000001a0
        /*0324*/ 	.short	0x0100
        /*0326*/ 	.byte	0x08
	.zero		1


	//   ....[42]....
        /*0328*/ 	.word	0x000004f0
        /*032c*/ 	.word	0x000000ff
        /*0330*/ 	.word	0x000000a8
        /*0334*/ 	.short	0x0100
        /*0336*/ 	.byte	0x08
	.zero		1


	//   ....[43]....
        /*0338*/ 	.word	0x00000500
        /*033c*/ 	.word	0x000000ff
        /*0340*/ 	.word	0x000001a8
        /*0344*/ 	.short	0x0100
        /*0346*/ 	.byte	0x08
	.zero		1


	//   ....[44]....
        /*0348*/ 	.word	0x00000510
        /*034c*/ 	.word	0x000000ff
        /*0350*/ 	.word	0x000000b0
        /*0354*/ 	.short	0x0100
        /*0356*/ 	.byte	0x08
	.zero		1


	//   ....[45]....
        /*0358*/ 	.word	0x00000520
        /*035c*/ 	.word	0x000000ff
        /*0360*/ 	.word	0x000001b0
        /*0364*/ 	.short	0x0100
        /*0366*/ 	.byte	0x08
	.zero		1


	//   ....[46]....
        /*0368*/ 	.word	0x00000530
        /*036c*/ 	.word	0x000000ff
        /*0370*/ 	.word	0x000000b8
        /*0374*/ 	.short	0x0100
        /*0376*/ 	.byte	0x08
	.zero		1


	//   ....[47]....
        /*0378*/ 	.word	0x00000540
        /*037c*/ 	.word	0x000000ff
        /*0380*/ 	.word	0x000001b8
        /*0384*/ 	.short	0x0100
        /*0386*/ 	.byte	0x08
	.zero		1


	//   ....[48]....
        /*0388*/ 	.word	0x00000550
        /*038c*/ 	.word	0x000000ff
        /*0390*/ 	.word	0x000000c0
        /*0394*/ 	.short	0x0100
        /*0396*/ 	.byte	0x08
	.zero		1


	//   ....[49]....
        /*0398*/ 	.word	0x00000560
        /*039c*/ 	.word	0x000000ff
        /*03a0*/ 	.word	0x000001c0
        /*03a4*/ 	.short	0x0100
        /*03a6*/ 	.byte	0x08
	.zero		1


	//   ....[50]....
        /*03a8*/ 	.word	0x00000570
        /*03ac*/ 	.word	0x000000ff
        /*03b0*/ 	.word	0x000000c8
        /*03b4*/ 	.short	0x0100
        /*03b6*/ 	.byte	0x08
	.zero		1


	//   ....[51]....
        /*03b8*/ 	.word	0x00000580
        /*03bc*/ 	.word	0x000000ff
        /*03c0*/ 	.word	0x000001c8
        /*03c4*/ 	.short	0x0100
        /*03c6*/ 	.byte	0x08
	.zero		1


	//   ....[52]....
        /*03c8*/ 	.word	0x00000590
        /*03cc*/ 	.word	0x000000ff
        /*03d0*/ 	.word	0x000000d0
        /*03d4*/ 	.short	0x0100
        /*03d6*/ 	.byte	0x08
	.zero		1


	//   ....[53]....
        /*03d8*/ 	.word	0x000005a0
        /*03dc*/ 	.word	0x000000ff
        /*03e0*/ 	.word	0x000001d0
        /*03e4*/ 	.short	0x0100
        /*03e6*/ 	.byte	0x08
	.zero		1


	//   ....[54]....
        /*03e8*/ 	.word	0x000005b0
        /*03ec*/ 	.word	0x000000ff
        /*03f0*/ 	.word	0x000000d8
        /*03f4*/ 	.short	0x0100
        /*03f6*/ 	.byte	0x08
	.zero		1


	//   ....[55]....
        /*03f8*/ 	.word	0x000005c0
        /*03fc*/ 	.word	0x000000ff
        /*0400*/ 	.word	0x000001d8
        /*0404*/ 	.short	0x0100
        /*0406*/ 	.byte	0x08
	.zero		1


	//   ....[56]....
        /*0408*/ 	.word	0x000005d0
        /*040c*/ 	.word	0x000000ff
        /*0410*/ 	.word	0x000000e0
        /*0414*/ 	.short	0x0100
        /*0416*/ 	.byte	0x08
	.zero		1


	//   ....[57]....
        /*0418*/ 	.word	0x000005e0
        /*041c*/ 	.word	0x000000ff
        /*0420*/ 	.word	0x000001e0
        /*0424*/ 	.short	0x0100
        /*0426*/ 	.byte	0x08
	.zero		1


	//   ....[58]....
        /*0428*/ 	.word	0x000005f0
        /*042c*/ 	.word	0x000000ff
        /*0430*/ 	.word	0x000000e8
        /*0434*/ 	.short	0x0100
        /*0436*/ 	.byte	0x08
	.zero		1


	//   ....[59]....
        /*0438*/ 	.word	0x00000600
        /*043c*/ 	.word	0x000000ff
        /*0440*/ 	.word	0x000001e8
        /*0444*/ 	.short	0x0100
        /*0446*/ 	.byte	0x08
	.zero		1


	//   ....[60]....
        /*0448*/ 	.word	0x00000610
        /*044c*/ 	.word	0x000000ff
        /*0450*/ 	.word	0x000000f0
        /*0454*/ 	.short	0x0100
        /*0456*/ 	.byte	0x08
	.zero		1


	//   ....[61]....
        /*0458*/ 	.word	0x00000620
        /*045c*/ 	.word	0x000000ff
        /*0460*/ 	.word	0x000001f0
        /*0464*/ 	.short	0x0100
        /*0466*/ 	.byte	0x08
	.zero		1


	//   ....[62]....
        /*0468*/ 	.word	0x00000630
        /*046c*/ 	.word	0x000000ff
        /*0470*/ 	.word	0x000000f8
        /*0474*/ 	.short	0x0100
        /*0476*/ 	.byte	0x08
	.zero		1


	//   ....[63]....
        /*0478*/ 	.word	0x00000640
        /*047c*/ 	.word	0x000000ff
        /*0480*/ 	.word	0x000001f8
        /*0484*/ 	.short	0x0100
        /*0486*/ 	.byte	0x08
	.zero		1


	//   ....[64]....
        /*0488*/ 	.word	0x00000ac0
        /*048c*/ 	.word	0x000000ff
        /*0490*/ 	.word	0x00000210
        /*0494*/ 	.short	0x0100
        /*0496*/ 	.byte	0x06
	.zero		1


	//   ....[65]....
        /*0498*/ 	.word	0x00000b40
        /*049c*/ 	.word	0x000000ff
        /*04a0*/ 	.word	0x00000218
        /*04a4*/ 	.short	0x0100
        /*04a6*/ 	.byte	0x06
	.zero		1


	//   ....[66]....
        /*04a8*/ 	.word	0x00001a70
        /*04ac*/ 	.word	0x00000003
        /*04b0*/ 	.word	0x00000000
        /*04b4*/ 	.short	0x010a
        /*04b6*/ 	.byte	0x3f
	.zero		1


	//   ....[67]....
        /*04b8*/ 	.word	0x00001ad0
        /*04bc*/ 	.word	0x00000003
        /*04c0*/ 	.word	0x00000000
        /*04c4*/ 	.short	0x010a
        /*04c6*/ 	.byte	0x3f
	.zero		1


	//   ....[68]....
        /*04c8*/ 	.word	0x00001d10
        /*04cc*/ 	.word	0x000000ff
        /*04d0*/ 	.word	0x00000000
        /*04d4*/ 	.short	0x010a
        /*04d6*/ 	.byte	0x04
	.zero		1


	//   ....[69]....
        /*04d8*/ 	.word	0x00001d50
        /*04dc*/ 	.word	0x000000ff
        /*04e0*/ 	.word	0x00000000
        /*04e4*/ 	.short	0x010a
        /*04e6*/ 	.byte	0x04
	.zero		1


	//   ....[70]....
        /*04e8*/ 	.word	0x00001ea0
        /*04ec*/ 	.word	0x00000005
        /*04f0*/ 	.word	0x00000000
        /*04f4*/ 	.short	0x0101
        /*04f6*/ 	.byte	0x3f
	.zero		1


	//   ....[71]....
        /*04f8*/ 	.word	0x000020b0
        /*04fc*/ 	.word	0x00000000
        /*0500*/ 	.word	0x00000000
        /*0504*/ 	.short	0x0101
        /*0506*/ 	.byte	0x3f
	.zero		1


	//   ....[72]....
        /*0508*/ 	.word	0x00004d10
        /*050c*/ 	.word	0x00000017
        /*0510*/ 	.word	0x00000100
        /*0514*/ 	.short	0x010a
        /*0516*/ 	.byte	0x3f
	.zero		1


	//   ....[73]....
        /*0518*/ 	.word	0x000050d0
        /*051c*/ 	.word	0x00000005
        /*0520*/ 	.word	0x00000218
        /*0524*/ 	.short	0x0101
        /*0526*/ 	.byte	0x3f
	.zero		1


	//   ....[74]....
        /*0528*/ 	.word	0x000057f0
        /*052c*/ 	.word	0x00000007
        /*0530*/ 	.word	0x00000000
        /*0534*/ 	.short	0x010a
        /*0536*/ 	.byte	0x3f
	.zero		1


	//   ....[75]....
        /*0538*/ 	.word	0x00005870
        /*053c*/ 	.word	0x00000006
        /*0540*/ 	.word	0x00000000
        /*0544*/ 	.short	0x010a
        /*0546*/ 	.byte	0x3f
	.zero		1


	//   ....[76]....
        /*0548*/ 	.word	0x00005900
        /*054c*/ 	.word	0x00000007
        /*0550*/ 	.word	0x00000000
        /*0554*/ 	.short	0x010a
        /*0556*/ 	.byte	0x3f
	.zero		1


	//   ....[77]....
        /*0558*/ 	.word	0x00005990
        /*055c*/ 	.word	0x00000006
        /*0560*/ 	.word	0x00000000
        /*0564*/ 	.short	0x010a
        /*0566*/ 	.byte	0x3f
	.zero		1


	//   ....[78]....
        /*0568*/ 	.word	0x00005a20
        /*056c*/ 	.word	0x00000007
        /*0570*/ 	.word	0x00000000
        /*0574*/ 	.short	0x010a
        /*0576*/ 	.byte	0x3f
	.zero		1


	//   ....[79]....
        /*0578*/ 	.word	0x00005ab0
        /*057c*/ 	.word	0x00000006
        /*0580*/ 	.word	0x00000000
        /*0584*/ 	.short	0x010a
        /*0586*/ 	.byte	0x3f
	.zero		1


	//   ....[80]....
        /*0588*/ 	.word	0x00005b40
        /*058c*/ 	.word	0x00000007
        /*0590*/ 	.word	0x00000000
        /*0594*/ 	.short	0x010a
        /*0596*/ 	.byte	0x3f
	.zero		1


	//   ....[81]....
        /*0598*/ 	.word	0x00005bd0
        /*059c*/ 	.word	0x00000006
        /*05a0*/ 	.word	0x00000000
        /*05a4*/ 	.short	0x010a
        /*05a6*/ 	.byte	0x3f
	.zero		1


	//   ....[82]....
        /*05a8*/ 	.word	0x00005c60
        /*05ac*/ 	.word	0x00000007
        /*05b0*/ 	.word	0x00000000
        /*05b4*/ 	.short	0x010a
        /*05b6*/ 	.byte	0x3f
	.zero		1


	//   ....[83]....
        /*05b8*/ 	.word	0x00005cf0
        /*05bc*/ 	.word	0x00000006
        /*05c0*/ 	.word	0x00000000
        /*05c4*/ 	.short	0x010a
        /*05c6*/ 	.byte	0x3f
	.zero		1


	//   ....[84]....
        /*05c8*/ 	.word	0x00005d80
        /*05cc*/ 	.word	0x00000007
        /*05d0*/ 	.word	0x00000000
        /*05d4*/ 	.short	0x010a
        /*05d6*/ 	.byte	0x3f
	.zero		1


	//   ....[85]....
        /*05d8*/ 	.word	0x00005e10
        /*05dc*/ 	.word	0x00000006
        /*05e0*/ 	.word	0x00000000
        /*05e4*/ 	.short	0x010a
        /*05e6*/ 	.byte	0x3f
	.zero		1


	//   ....[86]....
        /*05e8*/ 	.word	0x00005ea0
        /*05ec*/ 	.word	0x00000007
        /*05f0*/ 	.word	0x00000000
        /*05f4*/ 	.short	0x010a
        /*05f6*/ 	.byte	0x3f
	.zero		1


	//   ....[87]....
        /*05f8*/ 	.word	0x00005f30
        /*05fc*/ 	.word	0x00000006
        /*0600*/ 	.word	0x00000000
        /*0604*/ 	.short	0x010a
        /*0606*/ 	.byte	0x3f
	.zero		1


	//   ....[88]....
        /*0608*/ 	.word	0x00005fc0
        /*060c*/ 	.word	0x00000007
        /*0610*/ 	.word	0x00000000
        /*0614*/ 	.short	0x010a
        /*0616*/ 	.byte	0x3f
	.zero		1


	//   ....[89]....
        /*0618*/ 	.word	0x00006050
        /*061c*/ 	.word	0x00000006
        /*0620*/ 	.word	0x00000000
        /*0624*/ 	.short	0x010a
        /*0626*/ 	.byte	0x3f
	.zero		1


	//   ....[90]....
        /*0628*/ 	.word	0x000060e0
        /*062c*/ 	.word	0x00000007
        /*0630*/ 	.word	0x00000000
        /*0634*/ 	.short	0x010a
        /*0636*/ 	.byte	0x3f
	.zero		1


	//   ....[91]....
        /*0638*/ 	.word	0x00006170
        /*063c*/ 	.word	0x00000006
        /*0640*/ 	.word	0x00000000
        /*0644*/ 	.short	0x010a
        /*0646*/ 	.byte	0x3f
	.zero		1


	//   ....[92]....
        /*0648*/ 	.word	0x00006200
        /*064c*/ 	.word	0x00000007
        /*0650*/ 	.word	0x00000000
        /*0654*/ 	.short	0x010a
        /*0656*/ 	.byte	0x3f
	.zero		1


	//   ....[93]....
        /*0658*/ 	.word	0x00006290
        /*065c*/ 	.word	0x00000006
        /*0660*/ 	.word	0x00000000
        /*0664*/ 	.short	0x010a
        /*0666*/ 	.byte	0x3f
	.zero		1


	//   ....[94]....
        /*0668*/ 	.word	0x00006320
        /*066c*/ 	.word	0x00000007
        /*0670*/ 	.word	0x00000000
        /*0674*/ 	.short	0x010a
        /*0676*/ 	.byte	0x3f
	.zero		1


	//   ....[95]....
        /*0678*/ 	.word	0x000063b0
        /*067c*/ 	.word	0x00000006
        /*0680*/ 	.word	0x00000000
        /*0684*/ 	.short	0x010a
        /*0686*/ 	.byte	0x3f
	.zero		1


	//   ....[96]....
        /*0688*/ 	.word	0x00006440
        /*068c*/ 	.word	0x00000007
        /*0690*/ 	.word	0x00000000
        /*0694*/ 	.short	0x010a
        /*0696*/ 	.byte	0x3f
	.zero		1


	//   ....[97]....
        /*0698*/ 	.word	0x000064d0
        /*069c*/ 	.word	0x00000006
        /*06a0*/ 	.word	0x00000000
        /*06a4*/ 	.short	0x010a
        /*06a6*/ 	.byte	0x3f
	.zero		1


	//   ....[98]....
        /*06a8*/ 	.word	0x00006560
        /*06ac*/ 	.word	0x00000007
        /*06b0*/ 	.word	0x00000000
        /*06b4*/ 	.short	0x010a
        /*06b6*/ 	.byte	0x3f
	.zero		1


	//   ....[99]....
        /*06b8*/ 	.word	0x000065f0
        /*06bc*/ 	.word	0x00000006
        /*06c0*/ 	.word	0x00000000
        /*06c4*/ 	.short	0x010a
        /*06c6*/ 	.byte	0x3f
	.zero		1


	//   ....[100]....
        /*06c8*/ 	.word	0x00006680
        /*06cc*/ 	.word	0x00000007
        /*06d0*/ 	.word	0x00000000
        /*06d4*/ 	.short	0x010a
        /*06d6*/ 	.byte	0x3f
	.zero		1


	//   ....[101]....
        /*06d8*/ 	.word	0x00006710
        /*06dc*/ 	.word	0x00000006
        /*06e0*/ 	.word	0x00000000
        /*06e4*/ 	.short	0x010a
        /*06e6*/ 	.byte	0x3f
	.zero		1


	//   ....[102]....
        /*06e8*/ 	.word	0x000067a0
        /*06ec*/ 	.word	0x00000007
        /*06f0*/ 	.word	0x00000000
        /*06f4*/ 	.short	0x010a
        /*06f6*/ 	.byte	0x3f
	.zero		1


	//   ....[103]....
        /*06f8*/ 	.word	0x00006830
        /*06fc*/ 	.word	0x00000006
        /*0700*/ 	.word	0x00000000
        /*0704*/ 	.short	0x010a
        /*0706*/ 	.byte	0x3f
	.zero		1


	//   ....[104]....
        /*0708*/ 	.word	0x000068c0
        /*070c*/ 	.word	0x00000007
        /*0710*/ 	.word	0x00000000
        /*0714*/ 	.short	0x010a
        /*0716*/ 	.byte	0x3f
	.zero		1


	//   ....[105]....
        /*0718*/ 	.word	0x00006950
        /*071c*/ 	.word	0x00000005
        /*0720*/ 	.word	0x00000000
        /*0724*/ 	.short	0x010a
        /*0726*/ 	.byte	0x3f
	.zero		1


	//   ....[106]....
        /*0728*/ 	.word	0x000069b0
        /*072c*/ 	.word	0x00000003
        /*0730*/ 	.word	0x00000000
        /*0734*/ 	.short	0x010a
        /*0736*/ 	.byte	0x3f
	.zero		1


	//   ....[107]....
        /*0738*/ 	.word	0x00006a10
        /*073c*/ 	.word	0x00000005
        /*0740*/ 	.word	0x00000000
        /*0744*/ 	.short	0x010a
        /*0746*/ 	.byte	0x3f
	.zero		1


	//   ....[108]....
        /*0748*/ 	.word	0x00006ae0
        /*074c*/ 	.word	0x00000017
        /*0750*/ 	.word	0x00000100
        /*0754*/ 	.short	0x010a
        /*0756*/ 	.byte	0x3f
	.zero		1


	//   ....[109]....
        /*0758*/ 	.word	0x00006bb0
        /*075c*/ 	.word	0x00000007
        /*0760*/ 	.word	0x00000000
        /*0764*/ 	.short	0x010a
        /*0766*/ 	.byte	0x3f
	.zero		1


	//   ....[110]....
        /*0768*/ 	.word	0x00006c00
        /*076c*/ 	.word	0x00000006
        /*0770*/ 	.word	0x00000000
        /*0774*/ 	.short	0x010a
        /*0776*/ 	.byte	0x3f
	.zero		1


	//   ....[111]....
        /*0778*/ 	.word	0x00006c50
        /*077c*/ 	.word	0x00000007
        /*0780*/ 	.word	0x00000000
        /*0784*/ 	.short	0x010a
        /*0786*/ 	.byte	0x3f
	.zero		1


	//   ....[112]....
        /*0788*/ 	.word	0x00006ca0
        /*078c*/ 	.word	0x00000006
        /*0790*/ 	.word	0x00000000
        /*0794*/ 	.short	0x010a
        /*0796*/ 	.byte	0x3f
	.zero		1


	//   ....[113]....
        /*0798*/ 	.word	0x00006cf0
        /*079c*/ 	.word	0x00000007
        /*07a0*/ 	.word	0x00000000
        /*07a4*/ 	.short	0x010a
        /*07a6*/ 	.byte	0x3f
	.zero		1


	//   ....[114]....
        /*07a8*/ 	.word	0x00006d40
        /*07ac*/ 	.word	0x00000006
        /*07b0*/ 	.word	0x00000000
        /*07b4*/ 	.short	0x010a
        /*07b6*/ 	.byte	0x3f
	.zero		1


	//   ....[115]....
        /*07b8*/ 	.word	0x00006d90
        /*07bc*/ 	.word	0x00000007
        /*07c0*/ 	.word	0x00000000
        /*07c4*/ 	.short	0x010a
        /*07c6*/ 	.byte	0x3f
	.zero		1


	//   ....[116]....
        /*07c8*/ 	.word	0x00006de0
        /*07cc*/ 	.word	0x00000006
        /*07d0*/ 	.word	0x00000000
        /*07d4*/ 	.short	0x010a
        /*07d6*/ 	.byte	0x3f
	.zero		1


	//   ....[117]....
        /*07d8*/ 	.word	0x00006e30
        /*07dc*/ 	.word	0x00000007
        /*07e0*/ 	.word	0x00000000
        /*07e4*/ 	.short	0x010a
        /*07e6*/ 	.byte	0x3f
	.zero		1


	//   ....[118]....
        /*07e8*/ 	.word	0x00006e80
        /*07ec*/ 	.word	0x00000006
        /*07f0*/ 	.word	0x00000000
        /*07f4*/ 	.short	0x010a
        /*07f6*/ 	.byte	0x3f
	.zero		1


	//   ....[119]....
        /*07f8*/ 	.word	0x00006ed0
        /*07fc*/ 	.word	0x00000007
        /*0800*/ 	.word	0x00000000
        /*0804*/ 	.short	0x010a
        /*0806*/ 	.byte	0x3f
	.zero		1


	//   ....[120]....
        /*0808*/ 	.word	0x00006f20
        /*080c*/ 	.word	0x00000006
        /*0810*/ 	.word	0x00000000
        /*0814*/ 	.short	0x010a
        /*0816*/ 	.byte	0x3f
	.zero		1


	//   ....[121]....
        /*0818*/ 	.word	0x00006f70
        /*081c*/ 	.word	0x00000007
        /*0820*/ 	.word	0x00000000
        /*0824*/ 	.short	0x010a
        /*0826*/ 	.byte	0x3f
	.zero		1


	//   ....[122]....
        /*0828*/ 	.word	0x00006fc0
        /*082c*/ 	.word	0x00000006
        /*0830*/ 	.word	0x00000000
        /*0834*/ 	.short	0x010a
        /*0836*/ 	.byte	0x3f
	.zero		1


	//   ....[123]....
        /*0838*/ 	.word	0x00007010
        /*083c*/ 	.word	0x00000007
        /*0840*/ 	.word	0x00000000
        /*0844*/ 	.short	0x010a
        /*0846*/ 	.byte	0x3f
	.zero		1


	//   ....[124]....
        /*0848*/ 	.word	0x00007060
        /*084c*/ 	.word	0x00000006
        /*0850*/ 	.word	0x00000000
        /*0854*/ 	.short	0x010a
        /*0856*/ 	.byte	0x3f
	.zero		1


	//   ....[125]....
        /*0858*/ 	.word	0x000070b0
        /*085c*/ 	.word	0x00000007
        /*0860*/ 	.word	0x00000000
        /*0864*/ 	.short	0x010a
        /*0866*/ 	.byte	0x3f
	.zero		1


	//   ....[126]....
        /*0868*/ 	.word	0x00007100
        /*086c*/ 	.word	0x00000006
        /*0870*/ 	.word	0x00000000
        /*0874*/ 	.short	0x010a
        /*0876*/ 	.byte	0x3f
	.zero		1


	//   ....[127]....
        /*0878*/ 	.word	0x00007150
        /*087c*/ 	.word	0x00000007
        /*0880*/ 	.word	0x00000000
        /*0884*/ 	.short	0x010a
        /*0886*/ 	.byte	0x3f
	.zero		1


	//   ....[128]....
        /*0888*/ 	.word	0x000071a0
        /*088c*/ 	.word	0x00000006
        /*0890*/ 	.word	0x00000000
        /*0894*/ 	.short	0x010a
        /*0896*/ 	.byte	0x3f
	.zero		1


	//   ....[129]....
        /*0898*/ 	.word	0x000071f0
        /*089c*/ 	.word	0x00000007
        /*08a0*/ 	.word	0x00000000
        /*08a4*/ 	.short	0x010a
        /*08a6*/ 	.byte	0x3f
	.zero		1


	//   ....[130]....
        /*08a8*/ 	.word	0x00007240
        /*08ac*/ 	.word	0x00000006
        /*08b0*/ 	.word	0x00000000
        /*08b4*/ 	.short	0x010a
        /*08b6*/ 	.byte	0x3f
	.zero		1


	//   ....[131]....
        /*08b8*/ 	.word	0x00007290
        /*08bc*/ 	.word	0x00000007
        /*08c0*/ 	.word	0x00000000
        /*08c4*/ 	.short	0x010a
        /*08c6*/ 	.byte	0x3f
	.zero		1


	//   ....[132]....
        /*08c8*/ 	.word	0x000072e0
        /*08cc*/ 	.word	0x00000006
        /*08d0*/ 	.word	0x00000000
        /*08d4*/ 	.short	0x010a
        /*08d6*/ 	.byte	0x3f
	.zero		1


	//   ....[133]....
        /*08d8*/ 	.word	0x00007330
        /*08dc*/ 	.word	0x00000007
        /*08e0*/ 	.word	0x00000000
        /*08e4*/ 	.short	0x010a
        /*08e6*/ 	.byte	0x3f
	.zero		1


	//   ....[134]....
        /*08e8*/ 	.word	0x00007380
        /*08ec*/ 	.word	0x00000006
        /*08f0*/ 	.word	0x00000000
        /*08f4*/ 	.short	0x010a
        /*08f6*/ 	.byte	0x3f
	.zero		1


	//   ....[135]....
        /*08f8*/ 	.word	0x000073d0
        /*08fc*/ 	.word	0x00000007
        /*0900*/ 	.word	0x00000000
        /*0904*/ 	.short	0x010a
        /*0906*/ 	.byte	0x3f
	.zero		1


	//   ....[136]....
        /*0908*/ 	.word	0x00007420
        /*090c*/ 	.word	0x00000006
        /*0910*/ 	.word	0x00000000
        /*0914*/ 	.short	0x010a
        /*0916*/ 	.byte	0x3f
	.zero		1


	//   ....[137]....
        /*0918*/ 	.word	0x00007470
        /*091c*/ 	.word	0x00000007
        /*0920*/ 	.word	0x00000000
        /*0924*/ 	.short	0x010a
        /*0926*/ 	.byte	0x3f
	.zero		1


	//   ....[138]....
        /*0928*/ 	.word	0x000074c0
        /*092c*/ 	.word	0x00000006
        /*0930*/ 	.word	0x00000000
        /*0934*/ 	.short	0x010a
        /*0936*/ 	.byte	0x3f
	.zero		1


	//   ....[139]....
        /*0938*/ 	.word	0x00007510
        /*093c*/ 	.word	0x00000007
        /*0940*/ 	.word	0x00000000
        /*0944*/ 	.short	0x010a
        /*0946*/ 	.byte	0x3f
	.zero		1


	//----- nvinfo : EIATTR_NUM_MBARRIERS
	.align		4
.L_35:
        /*0948*/ 	.byte	0x03, 0x38
        /*094a*/ 	.short	0x0042


	//----- nvinfo : EIATTR_EXIT_INSTR_OFFSETS
	.align		4
        /*094c*/ 	.byte	0x04, 0x1c
        /*094e*/ 	.short	(.L_37 - .L_36)


	//   ....[0]....
.L_36:
        /*0950*/ 	.word	0x00000d80


	//   ....[1]....
        /*0954*/ 	.word	0x00001590


	//   ....[2]....
        /*0958*/ 	.word	0x00004480


	//   ....[3]....
        /*095c*/ 	.word	0x000049e0


	//   ....[4]....
        /*0960*/ 	.word	0x000069a0


	//----- nvinfo : EIATTR_MAX_THREADS
	.align		4
.L_37:
        /*0964*/ 	.byte	0x04, 0x05
        /*0966*/ 	.short	(.L_39 - .L_38)
.L_38:
        /*0968*/ 	.word	0x00000180
        /*096c*/ 	.word	0x00000001
        /*0970*/ 	.word	0x00000001


	//----- nvinfo : EIATTR_CRS_STACK_SIZE
	.align		4
.L_39:
        /*0974*/ 	.byte	0x04, 0x1e
        /*0976*/ 	.short	(.L_41 - .L_40)
.L_40:
        /*0978*/ 	.word	0x00000000


	//----- nvinfo : EIATTR_CBANK_PARAM_SIZE
	.align		4
.L_41:
        /*097c*/ 	.byte	0x03, 0x19
        /*097e*/ 	.short	0x0470


	//----- nvinfo : EIATTR_PARAM_CBANK
	.align		4
        /*0980*/ 	.byte	0x04, 0x0a
        /*0982*/ 	.short	(.L_43 - .L_42)
	.align		4
.L_42:
        /*0984*/ 	.word	index@(.nv.constant0._ZN7cutlass13device_kernelINS_4gemm6kernel13GemmUniversalIN4cute5tupleIJiiiiEEENS1_10collective13CollectiveMmaINS1_34MainloopSm90TmaGmmaWarpSpecializedILi32ENS5_IJNS4_1CILi2EEENSA_ILi1EEESC_EEENS1_35KernelTmaWarpSpecializedCooperativeEEENS5_IJNSA_ILi192EEENSA_ILi32EEESH_EEEaNS5_IJlSC_lEEEaSJ_NS4_8TiledMMAINS4_8MMA_AtomIJNS4_4SM904GMMA26MMA_64x32x32_S32S8S8_SS_TNEEEENS4_6LayoutISD_NS5_IJSC_NSA_ILi0EEESR_EEEEENS5_IJNS4_10UnderscoreESU_SU_EEEEENS4_13SM90_TMA_LOADENS4_14ComposedLayoutINS4_7SwizzleILi1ELi4ELi3EEENS4_18smem_ptr_flag_bitsILi8EEENSQ_INS5_IJNSA_ILi8EEESH_EEENS5_IJSH_SC_EEEEEEEvNS4_8identityENS4_23SM90_TMA_LOAD_MULTICASTES17_vS18_EENS_8epilogue10collective6detail29Sm90TmaWarpSpecializedAdapterINS1C_15DefaultEpilogueIaSJ_SJ_NS1B_6thread17LinearCombinationIaLi1EiiLNS1G_9ScaleType4KindE0ELNS_15FloatRoundStyleE2EaEENS1_15EpilogueDefaultEEEEEvvEEEEvNT_6ParamsE)
        /*0988*/ 	.short	0x0210
        /*098a*/ 	.short	0x0470


	//----- nvinfo : EIATTR_SW_WAR
	.align		4
.L_43:
        /*098c*/ 	.byte	0x04, 0x36
        /*098e*/ 	.short	(.L_45 - .L_44)
.L_44:
        /*0990*/ 	.word	0x00000008
.L_45:


//--------------------- .nv.callgraph             --------------------------
	.section	.nv.callgraph,"",@"SHT_CUDA_CALLGRAPH"
	.align	4
	.sectionentsize	8
	.align		4
        /*0000*/ 	.word	0x00000000
	.align		4
        /*0004*/ 	.word	0xffffffff
	.align		4
        /*0008*/ 	.word	index@(_ZN7cutlass13device_kernelINS_4gemm6kernel13GemmUniversalIN4cute5tupleIJiiiiEEENS1_10collective13CollectiveMmaINS1_34MainloopSm90TmaGmmaWarpSpecializedILi32ENS5_IJNS4_1CILi2EEENSA_ILi1EEESC_EEENS1_35KernelTmaWarpSpecializedCooperativeEEENS5_IJNSA_ILi192EEENSA_ILi32EEESH_EEEaNS5_IJlSC_lEEEaSJ_NS4_8TiledMMAINS4_8MMA_AtomIJNS4_4SM904GMMA26MMA_64x32x32_S32S8S8_SS_TNEEEENS4_6LayoutISD_NS5_IJSC_NSA_ILi0EEESR_EEEEENS5_IJNS4_10UnderscoreESU_SU_EEEEENS4_13SM90_TMA_LOADENS4_14ComposedLayoutINS4_7SwizzleILi1ELi4ELi3EEENS4_18smem_ptr_flag_bitsILi8EEENSQ_INS5_IJNSA_ILi8EEESH_EEENS5_IJSH_SC_EEEEEEEvNS4_8identityENS4_23SM90_TMA_LOAD_MULTICASTES17_vS18_EENS_8epilogue10collective6detail29Sm90TmaWarpSpecializedAdapterINS1C_15DefaultEpilogueIaSJ_SJ_NS1B_6thread17LinearCombinationIaLi1EiiLNS1G_9ScaleType4KindE0ELNS_15FloatRoundStyleE2EaEENS1_15EpilogueDefaultEEEEEvvEEEEvNT_6ParamsE)
	.align		4
        /*000c*/ 	.word	index@(__assertfail)
	.align		4
        /*0010*/ 	.word	0x00000000
	.align		4
        /*0014*/ 	.word	0xfffffffe
	.align		4
        /*0018*/ 	.word	0x00000000
	.align		4
        /*001c*/ 	.word	0xfffffffd
	.align		4
        /*0020*/ 	.word	0x00000000
	.align		4
        /*0024*/ 	.word	0xfffffffc


//--------------------- .nv.constant4             --------------------------
	.section	.nv.constant4,"a",@progbits
	.align	8
	.align		8
.nv.constant4:
        /*0000*/ 	.dword	__assertfail
	.align		8
        /*0008*/ 	.dword	__unnamed_1
	.align		8
        /*0010*/ 	.dword	_ZN40_INTERNAL_8553b1a5_4_k_cu_b613f428_142494cuda3std3__45__cpo5beginE
	.align		8
        /*0018*/ 	.dword	_ZN40_INTERNAL_8553b1a5_4_k_cu_b613f428_142494cuda3std3__45__cpo3endE
	.align		8
        /*0020*/ 	.dword	_ZN40_INTERNAL_8553b1a5_4_k_cu_b613f428_142494cuda3std3__45__cpo6cbeginE
	.align		8
        /*0028*/ 	.dword	_ZN40_INTERNAL_8553b1a5_4_k_cu_b613f428_142494cuda3std3__45__cpo4cendE
	.align		8
        /*0030*/ 	.dword	_ZN40_INTERNAL_8553b1a5_4_k_cu_b613f428_142494cuda3std3__442_GLOBAL__N__8553b1a5_4_k_cu_b613f428_142496ignoreE
	.align		8
        /*0038*/ 	.dword	_ZN40_INTERNAL_8553b1a5_4_k_cu_b613f428_142494cuda3std3__419piecewise_constructE
	.align		8
        /*0040*/ 	.dword	_ZN40_INTERNAL_8553b1a5_4_k_cu_b613f428_142494cuda3std3__48in_placeE
	.align		8
        /*0048*/ 	.dword	_ZN40_INTERNAL_8553b1a5_4_k_cu_b613f428_142494cuda3std6ranges3__45__cpo4swapE
	.align		8
        /*0050*/ 	.dword	_ZN40_INTERNAL_8553b1a5_4_k_cu_b613f428_142494cuda3std6ranges3__45__cpo9iter_moveE
	.align		8
        /*0058*/ 	.dword	_ZN40_INTERNAL_8553b1a5_4_k_cu_b613f428_142494cute7productE
	.align		8
        /*0060*/ 	.dword	_ZN40_INTERNAL_8553b1a5_4_k_cu_b613f428_142494cute1_E
	.align		8
        /*0068*/ 	.dword	$str$22
	.align		8
        /*0070*/ 	.dword	$str$23


//--------------------- .text._ZN7cutlass13device_kernelINS_4gemm6kernel13GemmUniversalIN4cute5tupleIJiiiiEEENS1_10collective13CollectiveMmaINS1_34MainloopSm90TmaGmmaWarpSpecializedILi32ENS5_IJNS4_1CILi2EEENSA_ILi1EEESC_EEENS1_35KernelTmaWarpSpecializedCooperativeEEENS5_IJNSA_ILi192EEENSA_ILi32EEESH_EEEaNS5_IJlSC_lEEEaSJ_NS4_8TiledMMAINS4_8MMA_AtomIJNS4_4SM904GMMA26MMA_64x32x32_S32S8S8_SS_TNEEEENS4_6LayoutISD_NS5_IJSC_NSA_ILi0EEESR_EEEEENS5_IJNS4_10UnderscoreESU_SU_EEEEENS4_13SM90_TMA_LOADENS4_14ComposedLayoutINS4_7SwizzleILi1ELi4ELi3EEENS4_18smem_ptr_flag_bitsILi8EEENSQ_INS5_IJNSA_ILi8EEESH_EEENS5_IJSH_SC_EEEEEEEvNS4_8identityENS4_23SM90_TMA_LOAD_MULTICASTES17_vS18_EENS_8epilogue10collective6detail29Sm90TmaWarpSpecializedAdapterINS1C_15DefaultEpilogueIaSJ_SJ_NS1B_6thread17LinearCombinationIaLi1EiiLNS1G_9ScaleType4KindE0ELNS_15FloatRoundStyleE2EaEENS1_15EpilogueDefaultEEEEEvvEEEEvNT_6ParamsE --------------------------
	.section	.text._ZN7cutlass13device_kernelINS_4gemm6kernel13GemmUniversalIN4cute5tupleIJiiiiEEENS1_10collective13CollectiveMmaINS1_34MainloopSm90TmaGmmaWarpSpecializedILi32ENS5_IJNS4_1CILi2EEENSA_ILi1EEESC_EEENS1_35KernelTmaWarpSpecializedCooperativeEEENS5_IJNSA_ILi192EEENSA_ILi32EEESH_EEEaNS5_IJlSC_lEEEaSJ_NS4_8TiledMMAINS4_8MMA_AtomIJNS4_4SM904GMMA26MMA_64x32x32_S32S8S8_SS_TNEEEENS4_6LayoutISD_NS5_IJSC_NSA_ILi0EEESR_EEEEENS5_IJNS4_10UnderscoreESU_SU_EEEEENS4_13SM90_TMA_LOADENS4_14ComposedLayoutINS4_7SwizzleILi1ELi4ELi3EEENS4_18smem_ptr_flag_bitsILi8EEENSQ_INS5_IJNSA_ILi8EEESH_EEENS5_IJSH_SC_EEEEEEEvNS4_8identityENS4_23SM90_TMA_LOAD_MULTICASTES17_vS18_EENS_8epilogue10collective6detail29Sm90TmaWarpSpecializedAdapterINS1C_15DefaultEpilogueIaSJ_SJ_NS1B_6thread17LinearCombinationIaLi1EiiLNS1G_9ScaleType4KindE0ELNS_15FloatRoundStyleE2EaEENS1_15EpilogueDefaultEEEEEvvEEEEvNT_6ParamsE,"ax",@progbits
	.align	128
.text._ZN7cutlass13device_kernelINS_4gemm6kernel13GemmUniversalIN4cute5tupleIJiiiiEEENS1_10collective13CollectiveMmaINS1_34MainloopSm90TmaGmmaWarpSpecializedILi32ENS5_IJNS4_1CILi2EEENSA_ILi1EEESC_EEENS1_35KernelTmaWarpSpecializedCooperativeEEENS5_IJNSA_ILi192EEENSA_ILi32EEESH_EEEaNS5_IJlSC_lEEEaSJ_NS4_8TiledMMAINS4_8MMA_AtomIJNS4_4SM904GMMA26MMA_64x32x32_S32S8S8_SS_TNEEEENS4_6LayoutISD_NS5_IJSC_NSA_ILi0EEESR_EEEEENS5_IJNS4_10UnderscoreESU_SU_EEEEENS4_13SM90_TMA_LOADENS4_14ComposedLayoutINS4_7SwizzleILi1ELi4ELi3EEENS4_18smem_ptr_flag_bitsILi8EEENSQ_INS5_IJNSA_ILi8EEESH_EEENS5_IJSH_SC_EEEEEEEvNS4_8identityENS4_23SM90_TMA_LOAD_MULTICASTES17_vS18_EENS_8epilogue10collective6detail29Sm90TmaWarpSpecializedAdapterINS1C_15DefaultEpilogueIaSJ_SJ_NS1B_6thread17LinearCombinationIaLi1EiiLNS1G_9ScaleType4KindE0ELNS_15FloatRoundStyleE2EaEENS1_15EpilogueDefaultEEEEEvvEEEEvNT_6ParamsE:
        .type           _ZN7cutlass13device_kernelINS_4gemm6kernel13GemmUniversalIN4cute5tupleIJiiiiEEENS1_10collective13CollectiveMmaINS1_34MainloopSm90TmaGmmaWarpSpecializedILi32ENS5_IJNS4_1CILi2EEENSA_ILi1EEESC_EEENS1_35KernelTmaWarpSpecializedCooperativeEEENS5_IJNSA_ILi192EEENSA_ILi32EEESH_EEEaNS5_IJlSC_lEEEaSJ_NS4_8TiledMMAINS4_8MMA_AtomIJNS4_4SM904GMMA26MMA_64x32x32_S32S8S8_SS_TNEEEENS4_6LayoutISD_NS5_IJSC_NSA_ILi0EEESR_EEEEENS5_IJNS4_10UnderscoreESU_SU_EEEEENS4_13SM90_TMA_LOADENS4_14ComposedLayoutINS4_7SwizzleILi1ELi4ELi3EEENS4_18smem_ptr_flag_bitsILi8EEENSQ_INS5_IJNSA_ILi8EEESH_EEENS5_IJSH_SC_EEEEEEEvNS4_8identityENS4_23SM90_TMA_LOAD_MULTICASTES17_vS18_EENS_8epilogue10collective6detail29Sm90TmaWarpSpecializedAdapterINS1C_15DefaultEpilogueIaSJ_SJ_NS1B_6thread17LinearCombinationIaLi1EiiLNS1G_9ScaleType4KindE0ELNS_15FloatRoundStyleE2EaEENS1_15EpilogueDefaultEEEEEvvEEEEvNT_6ParamsE,@function
        .size           _ZN7cutlass13device_kernelINS_4gemm6kernel13GemmUniversalIN4cute5tupleIJiiiiEEENS1_10collective13CollectiveMmaINS1_34MainloopSm90TmaGmmaWarpSpecializedILi32ENS5_IJNS4_1CILi2EEENSA_ILi1EEESC_EEENS1_35KernelTmaWarpSpecializedCooperativeEEENS5_IJNSA_ILi192EEENSA_ILi32EEESH_EEEaNS5_IJlSC_lEEEaSJ_NS4_8TiledMMAINS4_8MMA_AtomIJNS4_4SM904GMMA26MMA_64x32x32_S32S8S8_SS_TNEEEENS4_6LayoutISD_NS5_IJSC_NSA_ILi0EEESR_EEEEENS5_IJNS4_10UnderscoreESU_SU_EEEEENS4_13SM90_TMA_LOADENS4_14ComposedLayoutINS4_7SwizzleILi1ELi4ELi3EEENS4_18smem_ptr_flag_bitsILi8EEENSQ_INS5_IJNSA_ILi8EEESH_EEENS5_IJSH_SC_EEEEEEEvNS4_8identityENS4_23SM90_TMA_LOAD_MULTICASTES17_vS18_EENS_8epilogue10collective6detail29Sm90TmaWarpSpecializedAdapterINS1C_15DefaultEpilogueIaSJ_SJ_NS1B_6thread17LinearCombinationIaLi1EiiLNS1G_9ScaleType4KindE0ELNS_15FloatRoundStyleE2EaEENS1_15EpilogueDefaultEEEEEvvEEEEvNT_6ParamsE,(.L_x_196 - _ZN7cutlass13device_kernelINS_4gemm6kernel13GemmUniversalIN4cute5tupleIJiiiiEEENS1_10collective13CollectiveMmaINS1_34MainloopSm90TmaGmmaWarpSpecializedILi32ENS5_IJNS4_1CILi2EEENSA_ILi1EEESC_EEENS1_35KernelTmaWarpSpecializedCooperativeEEENS5_IJNSA_ILi192EEENSA_ILi32EEESH_EEEaNS5_IJlSC_lEEEaSJ_NS4_8TiledMMAINS4_8MMA_AtomIJNS4_4SM904GMMA26MMA_64x32x32_S32S8S8_SS_TNEEEENS4_6LayoutISD_NS5_IJSC_NSA_ILi0EEESR_EEEEENS5_IJNS4_10UnderscoreESU_SU_EEEEENS4_13SM90_TMA_LOADENS4_14ComposedLayoutINS4_7SwizzleILi1ELi4ELi3EEENS4_18smem_ptr_flag_bitsILi8EEENSQ_INS5_IJNSA_ILi8EEESH_EEENS5_IJSH_SC_EEEEEEEvNS4_8identityENS4_23SM90_TMA_LOAD_MULTICASTES17_vS18_EENS_8epilogue10collective6detail29Sm90TmaWarpSpecializedAdapterINS1C_15DefaultEpilogueIaSJ_SJ_NS1B_6thread17LinearCombinationIaLi1EiiLNS1G_9ScaleType4KindE0ELNS_15FloatRoundStyleE2EaEENS1_15EpilogueDefaultEEEEEvvEEEEvNT_6ParamsE)
        .other          _ZN7cutlass13device_kernelINS_4gemm6kernel13GemmUniversalIN4cute5tupleIJiiiiEEENS1_10collective13CollectiveMmaINS1_34MainloopSm90TmaGmmaWarpSpecializedILi32ENS5_IJNS4_1CILi2EEENSA_ILi1EEESC_EEENS1_35KernelTmaWarpSpecializedCooperativeEEENS5_IJNSA_ILi192EEENSA_ILi32EEESH_EEEaNS5_IJlSC_lEEEaSJ_NS4_8TiledMMAINS4_8MMA_AtomIJNS4_4SM904GMMA26MMA_64x32x32_S32S8S8_SS_TNEEEENS4_6LayoutISD_NS5_IJSC_NSA_ILi0EEESR_EEEEENS5_IJNS4_10UnderscoreESU_SU_EEEEENS4_13SM90_TMA_LOADENS4_14ComposedLayoutINS4_7SwizzleILi1ELi4ELi3EEENS4_18smem_ptr_flag_bitsILi8EEENSQ_INS5_IJNSA_ILi8EEESH_EEENS5_IJSH_SC_EEEEEEEvNS4_8identityENS4_23SM90_TMA_LOAD_MULTICASTES17_vS18_EENS_8epilogue10collective6detail29Sm90TmaWarpSpecializedAdapterINS1C_15DefaultEpilogueIaSJ_SJ_NS1B_6thread17LinearCombinationIaLi1EiiLNS1G_9ScaleType4KindE0ELNS_15FloatRoundStyleE2EaEENS1_15EpilogueDefaultEEEEEvvEEEEvNT_6ParamsE,@"STO_CUDA_ENTRY STV_DEFAULT"
_ZN7cutlass13device_kernelINS_4gemm6kernel13GemmUniversalIN4cute5tupleIJiiiiEEENS1_10collective13CollectiveMmaINS1_34MainloopSm90TmaGmmaWarpSpecializedILi32ENS5_IJNS4_1CILi2EEENSA_ILi1EEESC_EEENS1_35KernelTmaWarpSpecializedCooperativeEEENS5_IJNSA_ILi192EEENSA_ILi32EEESH_EEEaNS5_IJlSC_lEEEaSJ_NS4_8TiledMMAINS4_8MMA_AtomIJNS4_4SM904GMMA26MMA_64x32x32_S32S8S8_SS_TNEEEENS4_6LayoutISD_NS5_IJSC_NSA_ILi0EEESR_EEEEENS5_IJNS4_10UnderscoreESU_SU_EEEEENS4_13SM90_TMA_LOADENS4_14ComposedLayoutINS4_7SwizzleILi1ELi4ELi3EEENS4_18smem_ptr_flag_bitsILi8EEENSQ_INS5_IJNSA_ILi8EEESH_EEENS5_IJSH_SC_EEEEEEEvNS4_8identityENS4_23SM90_TMA_LOAD_MULTICASTES17_vS18_EENS_8epilogue10collective6detail29Sm90TmaWarpSpecializedAdapterINS1C_15DefaultEpilogueIaSJ_SJ_NS1B_6thread17LinearCombinationIaLi1EiiLNS1G_9ScaleType4KindE0ELNS_15FloatRoundStyleE2EaEENS1_15EpilogueDefaultEEEEEvvEEEEvNT_6ParamsE:
[----:B------:R-:W0:Y:S01]  /*0000*/  LDC R1, c[0x0][0x28] ;  /* 0x00000a00ff017b82 */ /* 0x000e220000000800 */
[----:B------:R-:W1:Y:S01]  /*0010*/  S2R R61, SR_TID.X ;  /* 0x00000000003d7919 */ /* 0x000e620000002100 */
[----:B------:R-:W-:Y:S01]  /*0020*/  ELECT P0, URZ, PT ;  /* 0x00000000003f782f */ /* 0x000fe20003800000 */
[----:B------:R-:W-:Y:S01]  /*0030*/  BSSY B0, `(.L_x_0) ;  /* 0x000000f000007945 */ /* 0x000fe20003800000 */
[--C-:B-1----:R-:W-:Y:S02]  /*0040*/  SHF.R.U32.HI R0, RZ, 0x5, R61.reuse ;  /* 0x00000005ff007819 */ /* 0x102fe4000001163d */
[----:B------:R-:W-:-:S03]  /*0050*/  SHF.R.U32.HI R6, RZ, 0x7, R61 ;  /* 0x00000007ff067819 */ /* 0x000fc6000001163d */
[----:B------:R-:W1:Y:S04]  /*0060*/  SHFL.IDX PT, R3, R0, RZ, 0x1f ;  /* 0x00001fff00037589 */ /* 0x000e6800000e0000 */
[----:B------:R2:W3:Y:S01]  /*0070*/  SHFL.IDX PT, R2, R6, RZ, 0x1f ;  /* 0x00001fff06027589 */ /* 0x0004e200000e0000 */
[----:B-1----:R-:W-:-:S13]  /*0080*/  ISETP.NE.OR P0, PT, R3, RZ, !P0 ;  /* 0x000000ff0300720c */ /* 0x002fda0004705670 */
[----:B0-23--:R-:W-:Y:S05]  /*0090*/  @P0 BRA `(.L_x_1) ;  /* 0x0000000000200947 */ /* 0x00dfea0003800000 */
[----:B------:R-:W-:Y:S02]  /*00a0*/  ULDC.64 UR4, c[0x0][0x198] ;  /* 0x0000660000047ab9 */ /* 0x000fe40000000a00 */
[----:B------:R-:W-:Y:S02]  /*00b0*/  UIADD3 UR6, UP0, UR4, 0xf0, URZ ;  /* 0x000000f004067890 */ /* 0x000fe4000ff1e03f */
[----:B------:R-:W-:Y:S02]  /*00c0*/  UIADD3 UR4, UP1, UR4, 0x1f0, URZ ;  /* 0x000001f004047890 */ /* 0x000fe4000ff3e03f */
[----:B------:R-:W-:Y:S02]  /*00d0*/  UIADD3.X UR7, URZ, UR5, URZ, UP0, !UPT ;  /* 0x000000053f077290 */ /* 0x000fe400087fe43f */
[----:B------:R-:W-:-:S07]  /*00e0*/  UIADD3.X UR5, URZ, UR5, URZ, UP1, !UPT ;  /* 0x000000053f057290 */ /* 0x000fce0008ffe43f */
[----:B------:R0:W-:Y:S02]  /*00f0*/  UTMACCTL.PF [UR6] ;  /* 0x00000000060079b9 */ /* 0x0001e40008040000 */
[----:B------:R0:W-:Y:S02]  /*0100*/  UTMACCTL.PF [UR4] ;  /* 0x00000000040079b9 */ /* 0x0001e40008040000 */
[----:B0-----:R-:W-:Y:S01]  /*0110*/  NOP ;  /* 0x0000000000007918 */ /* 0x001fe20000000000 */
.L_x_1:
[----:B------:R-:W-:Y:S05]  /*0120*/  BSYNC B0 ;  /* 0x0000000000007941 */ /* 0x000fea0003800000 */
.L_x_0:
[----:B------:R-:W0:Y:S02]  /*0130*/  SHFL.IDX PT, R5, R0, RZ, 0x1f ;  /* 0x00001fff00057589 */ /* 0x000e2400000e0000 */
[----:B0-----:R-:W-:-:S13]  /*0140*/  ISETP.NE.AND P0, PT, R5, RZ, PT ;  /* 0x000000ff0500720c */ /* 0x001fda0003f05270 */
[----:B------:R-:W-:Y:S05]  /*0150*/  @P0 BRA `(.L_x_2) ;  /* 0x0000000400440947 */ /* 0x000fea0003800000 */
[----:B------:R-:W-:Y:S01]  /*0160*/  ELECT P0, URZ, PT ;  /* 0x00000000003f782f */ /* 0x000fe20003800000 */
[----:B------:R-:W-:-:S12]  /*0170*/  BSSY B0, `(.L_x_2) ;  /* 0x000004f000007945 */ /* 0x000fd80003800000 */
[----:B------:R-:W-:Y:S05]  /*0180*/  @!P0 BRA `(.L_x_3) ;  /* 0x0000000400348947 */ /* 0x000fea0003800000 */
[----:B------:R-:W0:Y:S01]  /*0190*/  S2UR UR8, SR_CgaCtaId ;  /* 0x00000000000879c3 */ /* 0x000e220000008800 */
[----:B------:R-:W-:Y:S01]  /*01a0*/  UMOV UR4, 0x400 ;  /* 0x0000040000047882 */ /* 0x000fe20000000000 */
[----:B------:R-:W-:Y:S01]  /*01b0*/  UMOV UR5, 0x1 ;  /* 0x0000000100057882 */ /* 0x000fe20000000000 */
[----:B------:R-:W-:Y:S02]  /*01c0*/  UMOV UR6, 0x4 ;  /* 0x0000000400067882 */ /* 0x000fe40000000000 */
[----:B------:R-:W-:-:S04]  /*01d0*/  UIADD3 UR6, -UR6, 0x100000, URZ ;  /* 0x0010000006067890 */ /* 0x000fc8000fffe13f */
[----:B------:R-:W-:Y:S02]  /*01e0*/  USHF.L.U32 UR7, UR6, 0xb, URZ ;  /* 0x0000000b06077899 */ /* 0x000fe4000800063f */
[----:B------:R-:W-:Y:S02]  /*01f0*/  USHF.L.U32 UR6, UR6, 0x1, URZ ;  /* 0x0000000106067899 */ /* 0x000fe4000800063f */
[----:B0-----:R-:W-:Y:S02]  /*0200*/  ULEA UR8, UR8, UR4, 0x18 ;  /* 0x0000000408087291 */ /* 0x001fe4000f8ec03f */
[----:B------:R-:W-:-:S04]  /*0210*/  UIADD3 UR4, -UR5, 0x100000, URZ ;  /* 0x0010000005047890 */ /* 0x000fc8000fffe13f */
[----:B------:R-:W-:Y:S02]  /*0220*/  USHF.L.U32 UR5, UR4, 0xb, URZ ;  /* 0x0000000b04057899 */ /* 0x000fe4000800063f */
[----:B------:R-:W-:Y:S01]  /*0230*/  USHF.L.U32 UR4, UR4, 0x1, URZ ;  /* 0x0000000104047899 */ /* 0x000fe2000800063f */
[----:B------:R-:W0:Y:S11]  /*0240*/  FENCE.VIEW.ASYNC.S ;  /* 0x00000000000073c6 */ /* 0x000e360000000000 */
[----:B0-----:R0:W1:Y:S01]  /*0250*/  SYNCS.EXCH.64 URZ, [UR8], UR4 ;  /* 0x00000004083f75b2 */ /* 0x0010620008000100 */
[----:B------:R0:W2:Y:S01]  /*0260*/  SYNCS.EXCH.64 URZ, [UR8+0x100], UR6 ;  /* 0x00010006083f75b2 */ /* 0x0000a20008000100 */
[----:B------:R0:W3:Y:S01]  /*0270*/  SYNCS.EXCH.64 URZ, [UR8+0x8], UR4 ;  /* 0x00000804083f75b2 */ /* 0x0000e20008000100 */
[----:B------:R0:W4:Y:S01]  /*0280*/  SYNCS.EXCH.64 URZ, [UR8+0x108], UR6 ;  /* 0x00010806083f75b2 */ /* 0x0001220008000100 */
[----:B------:R0:W0:Y:S01]  /*0290*/  SYNCS.EXCH.64 URZ, [UR8+0x10], UR4 ;  /* 0x00001004083f75b2 */ /* 0x0000220008000100 */
        /* <DEDUP_REMOVED lines=59> */
[----:B-1234-:R-:W-:Y:S01]  /*0650*/  NOP ;  /* 0x0000000000007918 */ /* 0x01efe20000000000 */
.L_x_3:
[----:B0-----:R-:W-:Y:S05]  /*0660*/  BSYNC B0 ;  /* 0x0000000000007941 */ /* 0x001fea0003800000 */
.L_x_2:
[----:B------:R-:W-:Y:S01]  /*0670*/  SHF.R.S32.HI R4, RZ, 0x1f, R61 ;  /* 0x0000001fff047819 */ /* 0x000fe2000001143d */
[----:B------:R-:W0:Y:S01]  /*0680*/  SHFL.IDX PT, R0, R0, RZ, 0x1f ;  /* 0x00001fff00007589 */ /* 0x000e2200000e0000 */
[----:B------:R-:W1:Y:S01]  /*0690*/  S2UR UR8, SR_CTAID.X ;  /* 0x00000000000879c3 */ /* 0x000e620000002500 */
[----:B------:R-:W-:Y:S02]  /*06a0*/  ELECT P0, URZ, PT ;  /* 0x00000000003f782f */ /* 0x000fe40003800000 */
[----:B------:R-:W-:Y:S01]  /*06b0*/  LEA.HI R4, R4, R61, RZ, 0x7 ;  /* 0x0000003d04047211 */ /* 0x000fe200078f38ff */
[----:B------:R-:W-:Y:S01]  /*06c0*/  ULDC UR4, c[0x0][0x150] ;  /* 0x0000540000047ab9 */ /* 0x000fe20000000800 */
[----:B------:R-:W-:Y:S01]  /*06d0*/  SHF.R.S32.HI R10, RZ, 0x1f, R5 ;  /* 0x0000001fff0a7819 */ /* 0x000fe20000011405 */
[----:B------:R-:W-:Y:S01]  /*06e0*/  NOP ;  /* 0x0000000000007918 */ /* 0x000fe20000000000 */
[----:B------:R-:W-:Y:S01]  /*06f0*/  LOP3.LUT R4, R4, 0xffffff80, RZ, 0xc0, !PT ;  /* 0xffffff8004047812 */ /* 0x000fe200078ec0ff */
[----:B------:R-:W-:Y:S01]  /*0700*/  IMAD.MOV.U32 R19, RZ, RZ, 0x1 ;  /* 0x00000001ff137424 */ /* 0x000fe200078e00ff */
[----:B------:R-:W-:Y:S01]  /*0710*/  LEA.HI R10, R10, R5, RZ, 0x2 ;  /* 0x000000050a0a7211 */ /* 0x000fe200078f10ff */
[----:B------:R-:W2:Y:S01]  /*0720*/  LDC R12, c[0x0][0x144] ;  /* 0x00005100ff0c7b82 */ /* 0x000ea20000000800 */
[----:B------:R-:W-:Y:S01]  /*0730*/  NOP ;  /* 0x0000000000007918 */ /* 0x000fe20000000000 */
[----:B------:R-:W-:Y:S01]  /*0740*/  IMAD.IADD R8, R61, 0x1, -R4 ;  /* 0x000000013d087824 */ /* 0x000fe200078e0a04 */
[----:B------:R-:W-:Y:S01]  /*0750*/  LOP3.LUT R10, R10, 0x3ffffffc, RZ, 0xc0, !PT ;  /* 0x3ffffffc0a0a7812 */ /* 0x000fe200078ec0ff */
[----:B------:R-:W3:Y:S01]  /*0760*/  S2R R4, SR_CTAID.Y ;  /* 0x0000000000047919 */ /* 0x000ee20000002600 */
[----:B------:R-:W-:-:S02]  /*0770*/  ISETP.NE.AND P3, PT, R2, RZ, PT ;  /* 0x000000ff0200720c */ /* 0x000fc40003f65270 */
[----:B------:R-:W-:Y:S01]  /*0780*/  SHF.R.S32.HI R7, RZ, 0x1f, R8 ;  /* 0x0000001fff077819 */ /* 0x000fe20000011408 */
[----:B------:R-:W-:Y:S01]  /*0790*/  IMAD.IADD R10, R5, 0x1, -R10 ;  /* 0x00000001050a7824 */ /* 0x000fe200078e0a0a */
[----:B------:R-:W4:Y:S02]  /*07a0*/  LDC R14, c[0x0][0x140] ;  /* 0x00005000ff0e7b82 */ /* 0x000f240000000800 */
[----:B------:R-:W-:Y:S02]  /*07b0*/  LEA.HI R7, R7, R8, RZ, 0x3 ;  /* 0x0000000807077211 */ /* 0x000fe400078f18ff */
[----:B0-----:R-:W-:Y:S02]  /*07c0*/  ISETP.NE.OR P0, PT, R0, RZ, !P0 ;  /* 0x000000ff0000720c */ /* 0x001fe40004705670 */
[----:B------:R-:W-:Y:S02]  /*07d0*/  SHF.R.S32.HI R0, RZ, 0x3, R7 ;  /* 0x00000003ff007819 */ /* 0x000fe40000011407 */
[----:B-1----:R-:W-:-:S02]  /*07e0*/  I2FP.F32.U32 R9, UR8 ;  /* 0x0000000800097c45 */ /* 0x002fc40008201000 */
[----:B------:R-:W-:-:S03]  /*07f0*/  SHF.R.S32.HI R7, RZ, 0x1f, R7 ;  /* 0x0000001fff077819 */ /* 0x000fc60000011407 */
[----:B------:R-:W-:Y:S01]  /*0800*/  FMUL R11, R9, UR4 ;  /* 0x00000004090b7c20 */ /* 0x000fe20008400000 */
[----:B------:R-:W-:Y:S01]  /*0810*/  LEA.HI R7, R7, R0, RZ, 0x2 ;  /* 0x0000000007077211 */ /* 0x000fe200078f10ff */
[----:B------:R-:W-:Y:S01]  /*0820*/  ULDC UR4, c[0x0][0x154] ;  /* 0x0000550000047ab9 */ /* 0x000fe20000000800 */
[----:B------:R-:W0:Y:S01]  /*0830*/  LDC R9, c[0x0][0x148] ;  /* 0x00005200ff097b82 */ /* 0x000e220000000800 */
[----:B------:R-:W-:Y:S01]  /*0840*/  VOTEU.ALL UP0, P0 ;  /* 0x00000000003f7886 */ /* 0x000fe20000000000 */
[----:B------:R-:W-:Y:S01]  /*0850*/  LOP3.LUT R7, R7, 0xfffffffc, RZ, 0xc0, !PT ;  /* 0xfffffffc07077812 */ /* 0x000fe200078ec0ff */
[----:B------:R-:W1:Y:S01]  /*0860*/  F2I.U32.TRUNC.NTZ R11, R11 ;  /* 0x0000000b000b7305 */ /* 0x000e62000020f000 */
[----:B------:R-:W-:Y:S02]  /*0870*/  VOTEU.ALL UP1, P0 ;  /* 0x00000000003f7886 */ /* 0x000fe40000020000 */
[----:B------:R-:W-:Y:S01]  /*0880*/  @!UP0 UMOV UR6, 0x400 ;  /* 0x0000040000068882 */ /* 0x000fe20000000000 */
[----:B------:R-:W-:Y:S01]  /*0890*/  IMAD.IADD R7, R0, 0x1, -R7 ;  /* 0x0000000100077824 */ /* 0x000fe200078e0a07 */
[----:B------:R-:W5:Y:S01]  /*08a0*/  @!UP0 S2UR UR7, SR_CgaCtaId ;  /* 0x00000000000789c3 */ /* 0x000f620000008800 */
[----:B------:R-:W-:-:S02]  /*08b0*/  SHF.R.S32.HI R0, RZ, 0x1f, R3 ;  /* 0x0000001fff007819 */ /* 0x000fc40000011403 */
[----:B------:R-:W-:Y:S01]  /*08c0*/  IMAD R10, R10, 0x4, R7 ;  /* 0x000000040a0a7824 */ /* 0x000fe200078e0207 */
[----:B---3--:R-:W-:Y:S02]  /*08d0*/  I2FP.F32.U32 R13, R4 ;  /* 0x00000004000d7245 */ /* 0x008fe40000201000 */
[----:B------:R-:W-:Y:S02]  /*08e0*/  LEA.HI R0, R0, R3, RZ, 0x2 ;  /* 0x0000000300007211 */ /* 0x000fe400078f10ff */
[----:B------:R-:W-:Y:S01]  /*08f0*/  LEA.HI R7, R10, R10, RZ, 0x1 ;  /* 0x0000000a0a077211 */ /* 0x000fe200078f08ff */
[----:B------:R-:W-:Y:S01]  /*0900*/  FMUL R13, R13, UR4 ;  /* 0x000000040d0d7c20 */ /* 0x000fe20008400000 */
[----:B-1----:R-:W-:Y:S01]  /*0910*/  IMAD.MOV R15, RZ, RZ, -R11 ;  /* 0x000000ffff0f7224 */ /* 0x002fe200078e0a0b */
[----:B------:R-:W-:Y:S01]  /*0920*/  LOP3.LUT R0, R0, 0xfffffffc, RZ, 0xc0, !PT ;  /* 0xfffffffc00007812 */ /* 0x000fe200078ec0ff */
[----:B------:R-:W-:Y:S01]  /*0930*/  UMOV UR4, 0x20 ;  /* 0x0000002000047882 */ /* 0x000fe20000000000 */
[----:B------:R-:W-:Y:S01]  /*0940*/  LOP3.LUT R11, R7, 0xfffffffe, RZ, 0xc0, !PT ;  /* 0xfffffffe070b7812 */ /* 0x000fe200078ec0ff */
[----:B--2---:R-:W-:Y:S01]  /*0950*/  IMAD R7, R12, R15, UR8 ;  /* 0x000000080c077e24 */ /* 0x004fe2000f8e020f */
[----:B------:R-:W1:Y:S01]  /*0960*/  F2I.U32.TRUNC.NTZ R13, R13 ;  /* 0x0000000d000d7305 */ /* 0x000e62000020f000 */
[----:B------:R-:W-:Y:S01]  /*0970*/  IMAD.IADD R3, R3, 0x1, -R0 ;  /* 0x0000000103037824 */ /* 0x000fe200078e0a00 */
[----:B------:R-:W-:-:S04]  /*0980*/  @!UP0 UIADD3 UR4, -UR4, 0x100000, URZ ;  /* 0x0010000004048890 */ /* 0x000fc8000fffe13f */
[----:B------:R-:W-:Y:S02]  /*0990*/  @!UP0 USHF.L.U32 UR5, UR4, 0xb, URZ ;  /* 0x0000000b04058899 */ /* 0x000fe4000800063f */
[----:B------:R-:W-:Y:S01]  /*09a0*/  @!UP0 USHF.L.U32 UR4, UR4, 0x1, URZ ;  /* 0x0000000104048899 */ /* 0x000fe2000800063f */
[----:B------:R-:W-:Y:S01]  /*09b0*/  IMAD.IADD R12, R10, 0x1, -R11 ;  /* 0x000000010a0c7824 */ /* 0x000fe200078e0a0b */
[----:B----4-:R-:W-:Y:S01]  /*09c0*/  ISETP.EQ.U32.AND P2, PT, R14, 0x1, PT ;  /* 0x000000010e00780c */ /* 0x010fe20003f42070 */
[----:B------:R-:W-:Y:S01]  /*09d0*/  IMAD.SHL.U32 R11, R10, 0x4, RZ ;  /* 0x000000040a0b7824 */ /* 0x000fe200078e00ff */
[C---:B------:R-:W-:Y:S02]  /*09e0*/  ISETP.NE.AND P1, PT, R3.reuse, 0x3, PT ;  /* 0x000000030300780c */ /* 0x040fe40003f25270 */
[----:B------:R-:W-:Y:S01]  /*09f0*/  ISETP.NE.AND P4, PT, R12, R7, PT ;  /* 0x000000070c00720c */ /* 0x000fe20003f85270 */
[----:B-----5:R-:W-:Y:S01]  /*0a00*/  @!UP0 ULEA UR6, UR7, UR6, 0x18 ;  /* 0x0000000607068291 */ /* 0x020fe2000f8ec03f */
[----:B------:R-:W-:Y:S01]  /*0a10*/  LOP3.LUT R22, R10, 0xc, R11, 0x78, !PT ;  /* 0x0000000c0a167812 */ /* 0x000fe200078e780b */
[----:B------:R-:W-:Y:S01]  /*0a20*/  VOTEU.ALL UP0, P0 ;  /* 0x00000000003f7886 */ /* 0x000fe20000000000 */
[----:B------:R-:W-:Y:S01]  /*0a30*/  LOP3.LUT P0, RZ, R8, 0x7, RZ, 0xc0, !PT ;  /* 0x0000000708ff7812 */ /* 0x000fe2000780c0ff */
[----:B------:R-:W-:Y:S01]  /*0a40*/  VIADD R8, R2, 0xffffffff ;  /* 0xffffffff02087836 */ /* 0x000fe20000000000 */
[----:B------:R-:W-:Y:S01]  /*0a50*/  ISETP.EQ.OR P1, PT, R3, RZ, !P1 ;  /* 0x000000ff0300720c */ /* 0x000fe20004f22670 */
[----:B-1----:R-:W-:Y:S01]  /*0a60*/  IMAD.MOV R23, RZ, RZ, -R13 ;  /* 0x000000ffff177224 */ /* 0x002fe200078e0a0d */
[----:B------:R-:W-:-:S02]  /*0a70*/  ISETP.LT.U32.AND P0, PT, R22, 0x2, !P0 ;  /* 0x000000021600780c */ /* 0x000fc40004701070 */
[----:B------:R-:W-:Y:S01]  /*0a80*/  ISETP.EQ.AND P1, PT, R2, RZ, P1 ;  /* 0x000000ff0200720c */ /* 0x000fe20000f22270 */
[----:B0-----:R-:W-:Y:S01]  /*0a90*/  IMAD R11, R9, R23, R4 ;  /* 0x00000017090b7224 */ /* 0x001fe200078e0204 */
[----:B------:R-:W-:Y:S01]  /*0aa0*/  ISETP.GE.U32.AND P6, PT, R8, 0x2, PT ;  /* 0x000000020800780c */ /* 0x000fe20003fc6070 */
[----:B------:R-:W0:Y:S02]  /*0ab0*/  FENCE.VIEW.ASYNC.S ;  /* 0x00000000000073c6 */ /* 0x000e240000000000 */
[----:B0-----:R0:W1:Y:S01]  /*0ac0*/  @!UP0 SYNCS.EXCH.64 URZ, [UR6+0x210], UR4 ;  /* 0x00021004063f85b2 */ /* 0x0010620008000100 */
[----:B------:R-:W-:Y:S02]  /*0ad0*/  @P4 LEA.HI R0, R22, R22, RZ, 0x1 ;  /* 0x0000001616004211 */ /* 0x000fe400078f08ff */
[----:B------:R-:W-:Y:S02]  /*0ae0*/  SEL R18, RZ, 0x1, !P1 ;  /* 0x00000001ff127807 */ /* 0x000fe40004800000 */
[----:B------:R-:W-:-:S02]  /*0af0*/  @P4 SHF.R.S32.HI R0, RZ, 0x1, R0 ;  /* 0x00000001ff004819 */ /* 0x000fc40000011400 */
[----:B------:R-:W-:Y:S02]  /*0b00*/  SEL R18, R18, 0x2, P6 ;  /* 0x0000000212127807 */ /* 0x000fe40003000000 */
[----:B------:R-:W-:Y:S02]  /*0b10*/  @P4 ISETP.NE.AND P5, PT, R0, R11, PT ;  /* 0x0000000b0000420c */ /* 0x000fe40003fa5270 */
[----:B------:R-:W-:Y:S02]  /*0b20*/  SEL R0, RZ, 0x1, !P0 ;  /* 0x00000001ff007807 */ /* 0x000fe40004000000 */
[----:B------:R-:W-:Y:S01]  /*0b30*/  @P4 SEL R19, RZ, 0x1, P5 ;  /* 0x00000001ff134807 */ /* 0x000fe20002800000 */
[----:B------:R0:W2:Y:S03]  /*0b40*/  @!UP1 SYNCS.EXCH.64 URZ, [UR6+0x218], UR4 ;  /* 0x00021804063f95b2 */ /* 0x0000a60008000100 */
[----:B------:R-:W-:Y:S01]  /*0b50*/  LOP3.LUT R19, R19, R0, RZ, 0xc0, !PT ;  /* 0x0000000013137212 */ /* 0x000fe200078ec0ff */
[----:B------:R-:W-:Y:S01]  /*0b60*/  NOP ;  /* 0x0000000000007918 */ /* 0x000fe20000000000 */
[----:B------:R-:W-:Y:S01]  /*0b70*/  LOP3.LUT R0, R61, 0x7f, RZ, 0xc0, !PT ;  /* 0x0000007f3d007812 */ /* 0x000fe200078ec0ff */
[----:B------:R-:W-:Y:S06]  /*0b80*/  @!P2 BRA `(.L_x_4) ;  /* 0x000000000008a947 */ /* 0x000fec0003800000 */
[----:B-12---:R-:W-:Y:S01]  /*0b90*/  UCGABAR_ARV ;  /* 0x00000000000079c7 */ /* 0x006fe20008000000 */
[----:B------:R-:W-:Y:S05]  /*0ba0*/  BRA `(.L_x_5) ;  /* 0x0000000000047947 */ /* 0x000fea0003800000 */
.L_x_4:
[----:B-12---:R-:W-:Y:S01]  /*0bb0*/  NOP ;  /* 0x0000000000007918 */ /* 0x006fe20000000000 */
.L_x_5:
[----:B------:R-:W1:Y:S01]  /*0bc0*/  LDC R2, c[0x0][0x65c] ;  /* 0x00019700ff027b82 */ /* 0x000e620000000800 */
[----:B------:R-:W-:Y:S02]  /*0bd0*/  IMAD.U32 R10, RZ, RZ, UR8 ;  /* 0x00000008ff0a7e24 */ /* 0x000fe4000f8e00ff */
[----:B------:R-:W-:Y:S01]  /*0be0*/  IMAD.MOV.U32 R11, RZ, RZ, RZ ;  /* 0x000000ffff0b7224 */ /* 0x000fe200078e00ff */
[----:B-1----:R-:W-:-:S04]  /*0bf0*/  ISETP.NE.AND P1, PT, R2, 0x1, PT ;  /* 0x000000010200780c */ /* 0x002fc80003f25270 */
[----:B------:R-:W-:-:S09]  /*0c00*/  P2R R5, PR, RZ, 0x2 ;  /* 0x00000002ff057803 */ /* 0x000fd20000000000 */
[----:B------:R-:W1:Y:S01]  /*0c10*/  @P1 LDC R17, c[0x0][0x10] ;  /* 0x00000400ff111b82 */ /* 0x000e620000000800 */
[----:B------:R-:W-:Y:S02]  /*0c20*/  @P1 IMAD.MOV.U32 R5, RZ, RZ, RZ ;  /* 0x000000ffff051224 */ /* 0x000fe400078e00ff */
[----:B------:R-:W-:-:S05]  /*0c30*/  @P1 IMAD.MOV.U32 R15, RZ, RZ, RZ ;  /* 0x000000ffff0f1224 */ /* 0x000fca00078e00ff */
[----:B------:R-:W2:Y:S01]  /*0c40*/  @!P1 LDC R13, c[0x0][0xc] ;  /* 0x00000300ff0d9b82 */ /* 0x000ea20000000800 */
[----:B0-----:R-:W-:Y:S01]  /*0c50*/  ULDC UR4, c[0x0][0xc] ;  /* 0x0000030000047ab9 */ /* 0x001fe20000000800 */
[----:B------:R-:W-:Y:S01]  /*0c60*/  ULDC UR5, c[0x0][0x10] ;  /* 0x0000040000057ab9 */ /* 0x000fe20000000800 */
[----:B------:R-:W-:Y:S01]  /*0c70*/  ULDC UR6, c[0x0][0x14] ;  /* 0x0000050000067ab9 */ /* 0x000fe20000000800 */
[----:B------:R-:W-:-:S04]  /*0c80*/  UIMAD.WIDE.U32 UR4, UR4, UR5, URZ ;  /* 0x00000005040472a5 */ /* 0x000fc8000f8e003f */
[----:B------:R-:W-:Y:S02]  /*0c90*/  UIMAD.WIDE.U32 UR36, UR4, UR6, URZ ;  /* 0x00000006042472a5 */ /* 0x000fe4000f8e003f */
[----:B------:R-:W-:-:S04]  /*0ca0*/  UIMAD UR42, UR5, UR6, URZ ;  /* 0x00000006052a72a4 */ /* 0x000fc8000f8e023f */
[----:B------:R-:W-:Y:S01]  /*0cb0*/  UIADD3 UR42, UR37, UR42, URZ ;  /* 0x0000002a252a7290 */ /* 0x000fe2000fffe03f */
[----:B-1----:R-:W-:-:S04]  /*0cc0*/  @P1 IMAD.WIDE.U32 R16, R17, UR8, R4 ;  /* 0x0000000811101c25 */ /* 0x002fc8000f8e0004 */
[----:B------:R-:W-:Y:S02]  /*0cd0*/  @P1 IMAD.IADD R17, R17, 0x1, R15 ;  /* 0x0000000111111824 */ /* 0x000fe400078e020f */
[----:B--2---:R-:W-:-:S04]  /*0ce0*/  @!P1 IMAD.WIDE.U32 R10, R4, R13, R10 ;  /* 0x0000000d040a9225 */ /* 0x004fc800078e000a */
[----:B------:R-:W-:Y:S02]  /*0cf0*/  @!P1 IMAD.MOV.U32 R16, RZ, RZ, R10 ;  /* 0x000000ffff109224 */ /* 0x000fe400078e000a */
[----:B------:R-:W-:Y:S01]  /*0d00*/  @!P1 IMAD.MOV.U32 R17, RZ, RZ, R11 ;  /* 0x000000ffff119224 */ /* 0x000fe200078e000b */
[----:B------:R-:W-:Y:S06]  /*0d10*/  @!P2 BRA `(.L_x_6) ;  /* 0x00000000000ca947 */ /* 0x000fec0003800000 */
[----:B------:R-:W-:Y:S01]  /*0d20*/  UCGABAR_WAIT ;  /* 0x0000000000007dc7 */ /* 0x000fe20008000000 */
[----:B------:R-:W-:Y:S01]  /*0d30*/  CCTL.IVALL ;  /* 0x00000000ff00798f */ /* 0x000fe20002000000 */
[----:B------:R-:W-:Y:S05]  /*0d40*/  BRA `(.L_x_7) ;  /* 0x0000000000047947 */ /* 0x000fea0003800000 */
.L_x_6:
[----:B------:R-:W-:Y:S06]  /*0d50*/  BAR.SYNC.DEFER_BLOCKING 0x0 ;  /* 0x0000000000007b1d */ /* 0x000fec0000010000 */
.L_x_7:
[----:B------:R-:W-:Y:S05]  /*0d60*/  @!P3 BRA `(.L_x_8) ;  /* 0x0000003400c8b947 */ /* 0x000fea0003800000 */
[----:B------:R-:W-:-:S13]  /*0d70*/  ISETP.GT.U32.AND P0, PT, R8, 0x1, PT ;  /* 0x000000010800780c */ /* 0x000fda0003f04070 */
[----:B------:R-:W-:Y:S05]  /*0d80*/  @P0 EXIT ;  /* 0x000000000000094d */ /* 0x000fea0003800000 */
[----:B------:R-:W-:Y:S01]  /*0d90*/  ULDC.64 UR4, c[0x0][0x650] ;  /* 0x0001940000047ab9 */ /* 0x000fe20000000a00 */
[----:B------:R-:W-:Y:S01]  /*0da0*/  PRMT R3, RZ, 0x7610, R3 ;  /* 0x00007610ff037816 */ /* 0x000fe20000000003 */
[----:B------:R-:W-:Y:S01]  /*0db0*/  IMAD.MOV.U32 R69, RZ, RZ, -0x1 ;  /* 0xffffffffff457424 */ /* 0x000fe200078e00ff */
[----:B------:R-:W-:Y:S01]  /*0dc0*/  ISETP.GE.U32.AND P0, PT, R16, UR4, PT ;  /* 0x0000000410007c0c */ /* 0x000fe2000bf06070 */
[----:B------:R-:W-:Y:S02]  /*0dd0*/  IMAD.MOV.U32 R68, RZ, RZ, -0x1 ;  /* 0xffffffffff447424 */ /* 0x000fe400078e00ff */
[----:B------:R-:W-:Y:S01]  /*0de0*/  IMAD.MOV.U32 R67, RZ, RZ, -0x1 ;  /* 0xffffffffff437424 */ /* 0x000fe200078e00ff */
[----:B------:R-:W-:-:S13]  /*0df0*/  ISETP.GE.U32.AND.EX P0, PT, R17, UR5, PT, P0 ;  /* 0x0000000511007c0c */ /* 0x000fda000bf06100 */
[----:B------:R-:W-:Y:S05]  /*0e00*/  @P0 BRA `(.L_x_9) ;  /* 0x0000000400280947 */ /* 0x000fea0003800000 */
[----:B------:R-:W0:Y:S01]  /*0e10*/  LDC.64 R24, c[0x0][0x628] ;  /* 0x00018a00ff187b82 */ /* 0x000e220000000a00 */
[----:B------:R-:W-:Y:S02]  /*0e20*/  IMAD.MOV.U32 R10, RZ, RZ, R16 ;  /* 0x000000ffff0a7224 */ /* 0x000fe400078e0010 */
[----:B------:R-:W-:-:S05]  /*0e30*/  IMAD.MOV.U32 R11, RZ, RZ, R17 ;  /* 0x000000ffff0b7224 */ /* 0x000fca00078e0011 */
[----:B------:R-:W1:Y:S08]  /*0e40*/  LDC R8, c[0x0][0x630] ;  /* 0x00018c00ff087b82 */ /* 0x000e700000000800 */
[----:B------:R-:W2:Y:S01]  /*0e50*/  LDC.64 R26, c[0x0][0x620] ;  /* 0x00018800ff1a7b82 */ /* 0x000ea20000000a00 */
[----:B0-----:R-:W-:-:S04]  /*0e60*/  ISETP.NE.U32.AND P0, PT, R24, RZ, PT ;  /* 0x000000ff1800720c */ /* 0x001fc80003f05070 */
[----:B------:R-:W-:-:S13]  /*0e70*/  ISETP.NE.AND.EX P0, PT, R25, RZ, PT, P0 ;  /* 0x000000ff1900720c */ /* 0x000fda0003f05300 */
[----:B-12---:R-:W-:Y:S05]  /*0e80*/  @!P0 BRA `(.L_x_10) ;  /* 0x0000000000288947 */ /* 0x006fea0003800000 */
[----:B------:R-:W0:Y:S02]  /*0e90*/  LDC R3, c[0x0][0x634] ;  /* 0x00018d00ff037b82 */ /* 0x000e240000000800 */
[----:B0-----:R-:W-:-:S05]  /*0ea0*/  IADD3 R3, P0, R16, R3, RZ ;  /* 0x0000000310037210 */ /* 0x001fca0007f1e0ff */
[----:B------:R-:W-:-:S04]  /*0eb0*/  IMAD.X R21, RZ, RZ, R17, P0 ;  /* 0x000000ffff157224 */ /* 0x000fc800000e0611 */
[----:B------:R-:W-:-:S04]  /*0ec0*/  IMAD.WIDE.U32 R10, R21, R24, RZ ;  /* 0x00000018150a7225 */ /* 0x000fc800078e00ff */
[----:B------:R-:W-:-:S04]  /*0ed0*/  IMAD.WIDE.U32 R12, P0, R3, R25, R10 ;  /* 0x00000019030c7225 */ /* 0x000fc8000780000a */
[----:B------:R-:W-:-:S04]  /*0ee0*/  IMAD.WIDE.U32 R10, R3, R24, RZ ;  /* 0x00000018030a7225 */ /* 0x000fc800078e00ff */
[----:B------:R-:W-:Y:S01]  /*0ef0*/  IMAD.X R15, RZ, RZ, RZ, P0 ;  /* 0x000000ffff0f7224 */ /* 0x000fe200000e06ff */
[----:B------:R-:W-:Y:S01]  /*0f00*/  IADD3 RZ, P0, R11, R12, RZ ;  /* 0x0000000c0bff7210 */ /* 0x000fe20007f1e0ff */
[----:B------:R-:W-:-:S04]  /*0f10*/  IMAD.MOV.U32 R14, RZ, RZ, R13 ;  /* 0x000000ffff0e7224 */ /* 0x000fc800078e000d */
[----:B------:R-:W-:-:S08]  /*0f20*/  IMAD.WIDE.U32.X R10, R21, R25, R14, P0 ;  /* 0x00000019150a7225 */ /* 0x000fd000000e040e */
.L_x_10:
[----:B------:R-:W0:Y:S01]  /*0f30*/  LDC.64 R30, c[0x0][0x640] ;  /* 0x00019000ff1e7b82 */ /* 0x000e220000000a00 */
[-CC-:B------:R-:W-:Y:S02]  /*0f40*/  SHF.R.U64 R67, R10, R8.reuse, R11.reuse ;  /* 0x000000080a437219 */ /* 0x180fe4000000120b */
[----:B------:R-:W-:Y:S02]  /*0f50*/  SHF.R.U32.HI R3, RZ, R8, R11 ;  /* 0x00000008ff037219 */ /* 0x000fe4000001160b */
[----:B------:R-:W-:-:S03]  /*0f60*/  IADD3 R5, P0, RZ, -R67, RZ ;  /* 0x80000043ff057210 */ /* 0x000fc60007f1e0ff */
[----:B------:R-:W1:Y:S02]  /*0f70*/  LDC R12, c[0x0][0x618] ;  /* 0x00018600ff0c7b82 */ /* 0x000e640000000800 */
[----:B------:R-:W-:Y:S02]  /*0f80*/  IMAD.X R3, RZ, RZ, ~R3, P0 ;  /* 0x000000ffff037224 */ /* 0x000fe400000e0e03 */
[----:B------:R-:W-:-:S04]  /*0f90*/  IMAD.WIDE.U32 R10, R5, R26, R16 ;  /* 0x0000001a050a7225 */ /* 0x000fc800078e0010 */
[----:B------:R-:W2:Y:S01]  /*0fa0*/  LDC R20, c[0x0][0x608] ;  /* 0x00018200ff147b82 */ /* 0x000ea20000000800 */
[----:B------:R-:W-:Y:S02]  /*0fb0*/  IMAD R8, R3, R26, RZ ;  /* 0x0000001a03087224 */ /* 0x000fe400078e02ff */
[----:B------:R-:W-:Y:S02]  /*0fc0*/  IMAD.MOV.U32 R3, RZ, RZ, -0x1 ;  /* 0xffffffffff037424 */ /* 0x000fe400078e00ff */
[----:B------:R-:W-:Y:S02]  /*0fd0*/  IMAD R5, R5, R27, R8 ;  /* 0x0000001b05057224 */ /* 0x000fe400078e0208 */
[----:B------:R-:W-:Y:S01]  /*0fe0*/  IMAD R26, R9, R23, R4 ;  /* 0x00000017091a7224 */ /* 0x000fe200078e0204 */
[----:B------:R-:W3:Y:S01]  /*0ff0*/  LDC R28, c[0x0][0x658] ;  /* 0x00019600ff1c7b82 */ /* 0x000ee20000000800 */
[----:B------:R-:W-:Y:S01]  /*1000*/  IMAD.IADD R5, R11, 0x1, R5 ;  /* 0x000000010b057824 */ /* 0x000fe200078e0205 */
[----:B0-----:R-:W-:Y:S01]  /*1010*/  ISETP.NE.U32.AND P0, PT, R30, RZ, PT ;  /* 0x000000ff1e00720c */ /* 0x001fe20003f05070 */
[----:B------:R-:W-:-:S03]  /*1020*/  IMAD.MOV.U32 R23, RZ, RZ, 0x1 ;  /* 0x00000001ff177424 */ /* 0x000fc600078e00ff */
[----:B------:R-:W-:Y:S02]  /*1030*/  ISETP.NE.AND.EX P0, PT, R31, RZ, PT, P0 ;  /* 0x000000ff1f00720c */ /* 0x000fe40003f05300 */
[----:B------:R-:W0:Y:S01]  /*1040*/  LDC R24, c[0x0][0x600] ;  /* 0x00018000ff187b82 */ /* 0x000e220000000800 */
[-CC-:B-1----:R-:W-:Y:S02]  /*1050*/  SHF.R.U64 R14, R10, R12.reuse, R5.reuse ;  /* 0x0000000c0a0e7219 */ /* 0x182fe40000001205 */
[----:B------:R-:W-:-:S05]  /*1060*/  SHF.R.U32.HI R5, RZ, R12, R5 ;  /* 0x0000000cff057219 */ /* 0x000fca0000011605 */
[----:B------:R-:W1:Y:S01]  /*1070*/  LDC R15, c[0x0][0x648] ;  /* 0x00019200ff0f7b82 */ /* 0x000e620000000800 */
[-CC-:B--2---:R-:W-:Y:S02]  /*1080*/  SHF.R.U64 R27, R14, R20.reuse, R5.reuse ;  /* 0x000000140e1b7219 */ /* 0x184fe40000001205 */
[----:B------:R-:W-:-:S05]  /*1090*/  SHF.R.U32.HI R5, RZ, R20, R5 ;  /* 0x00000014ff057219 */ /* 0x000fca0000011605 */
[----:B------:R-:W2:Y:S01]  /*10a0*/  LDC R21, c[0x0][0x638] ;  /* 0x00018e00ff157b82 */ /* 0x000ea20000000800 */
[-CC-:B---3--:R-:W-:Y:S02]  /*10b0*/  SHF.R.U64 R20, R27, R28.reuse, R5.reuse ;  /* 0x0000001c1b147219 */ /* 0x188fe40000001205 */
[-C--:B------:R-:W-:Y:S02]  /*10c0*/  SHF.L.U32 R3, R3, R28.reuse, RZ ;  /* 0x0000001c03037219 */ /* 0x080fe400000006ff */
[----:B------:R-:W-:Y:S01]  /*10d0*/  SHF.R.U32.HI R5, RZ, R28, R5 ;  /* 0x0000001cff057219 */ /* 0x000fe20000011605 */
[----:B------:R-:W-:Y:S01]  /*10e0*/  IMAD.MOV.U32 R4, RZ, RZ, R20 ;  /* 0x000000ffff047224 */ /* 0x000fe200078e0014 */
[----:B------:R-:W-:Y:S01]  /*10f0*/  LOP3.LUT R12, RZ, R3, RZ, 0x33, !PT ;  /* 0x00000003ff0c7212 */ /* 0x000fe200078e33ff */
[----:B------:R-:W3:Y:S01]  /*1100*/  LDC R25, c[0x0][0x610] ;  /* 0x00018400ff197b82 */ /* 0x000ee20000000800 */
[----:B------:R-:W-:Y:S05]  /*1110*/  @!P0 BRA `(.L_x_11) ;  /* 0x0000000000288947 */ /* 0x000fea0003800000 */
[----:B------:R-:W4:Y:S02]  /*1120*/  LDC R3, c[0x0][0x64c] ;  /* 0x00019300ff037b82 */ /* 0x000f240000000800 */
[----:B----4-:R-:W-:-:S05]  /*1130*/  IADD3 R3, P0, R20, R3, RZ ;  /* 0x0000000314037210 */ /* 0x010fca0007f1e0ff */
        /* <DEDUP_REMOVED lines=8> */
.L_x_11:
[----:B-1----:R-:W-:Y:S01]  /*11c0*/  SHF.R.U64 R4, R4, R15, R5 ;  /* 0x0000000f04047219 */ /* 0x002fe20000001205 */
[----:B0-----:R-:W-:Y:S01]  /*11d0*/  VIADD R5, R24, 0xffffffff ;  /* 0xffffffff18057836 */ /* 0x001fe20000000000 */
[----:B------:R-:W-:Y:S02]  /*11e0*/  SHF.L.U32 R3, R23, R28, RZ ;  /* 0x0000001c17037219 */ /* 0x000fe400000006ff */
[----:B------:R-:W-:Y:S01]  /*11f0*/  LOP3.LUT R12, R27, R12, RZ, 0xc0, !PT ;  /* 0x0000000c1b0c7212 */ /* 0x000fe200078ec0ff */
[----:B------:R-:W-:Y:S01]  /*1200*/  IMAD.MOV R8, RZ, RZ, -R4 ;  /* 0x000000ffff087224 */ /* 0x000fe200078e0a04 */
[----:B------:R-:W-:-:S03]  /*1210*/  SEL R7, R7, R26, !P1 ;  /* 0x0000001a07077207 */ /* 0x000fc60004800000 */
[----:B------:R-:W-:Y:S01]  /*1220*/  IMAD R12, R3, R4, R12 ;  /* 0x00000004030c7224 */ /* 0x000fe200078e020c */
[----:B------:R-:W-:Y:S01]  /*1230*/  LOP3.LUT R4, R14, R5, RZ, 0xc0, !PT ;  /* 0x000000050e047212 */ /* 0x000fe200078ec0ff */
[----:B--2---:R-:W-:Y:S02]  /*1240*/  IMAD R3, R8, R21, R20 ;  /* 0x0000001508037224 */ /* 0x004fe400078e0214 */
[----:B---3--:R-:W-:Y:S02]  /*1250*/  IMAD R7, R12, R25, R7 ;  /* 0x000000190c077224 */ /* 0x008fe400078e0207 */
[----:B------:R-:W-:Y:S02]  /*1260*/  IMAD.MOV.U32 R5, RZ, RZ, 0x1 ;  /* 0x00000001ff057424 */ /* 0x000fe400078e00ff */
[----:B------:R-:W-:-:S03]  /*1270*/  IMAD R4, R3, R24, R4 ;  /* 0x0000001803047224 */ /* 0x000fc600078e0204 */
[----:B------:R-:W-:Y:S02]  /*1280*/  PRMT R3, R5, 0x7610, R3 ;  /* 0x0000761005037816 */ /* 0x000fe40000000003 */
[----:B------:R-:W-:Y:S02]  /*1290*/  SEL R68, R4, R7, !P1 ;  /* 0x0000000704447207 */ /* 0x000fe40004800000 */
[----:B------:R-:W-:-:S07]  /*12a0*/  SEL R69, R7, R4, !P1 ;  /* 0x0000000407457207 */ /* 0x000fce0004800000 */
.L_x_9:
[----:B------:R-:W-:-:S08]  /*12b0*/  NOP ;  /* 0x0000000000007918 */ /* 0x000fd00000000000 */
[----:B------:R-:W0:Y:S02]  /*12c0*/  USETMAXREG.TRY_ALLOC.CTAPOOL UP0, 0xe8 ;  /* 0x000000e8000079c8 */ /* 0x000e240008000600 */
[----:B0-----:R-:W-:-:S13]  /*12d0*/  PLOP3.LUT P0, PT, PT, PT, UP0, 0x80, 0x0 ;  /* 0x000000000000781c */ /* 0x001fda0003f0f008 */
[----:B------:R-:W-:Y:S05]  /*12e0*/  @!P0 BRA `(.L_x_9) ;  /* 0xfffffffc00f08947 */ /* 0x000fea000383ffff */
[----:B------:R-:W-:Y:S01]  /*12f0*/  ULDC.64 UR4, c[0x0][0x598] ;  /* 0x0001660000047ab9 */ /* 0x000fe20000000a00 */
[----:B------:R-:W-:Y:S01]  /*1300*/  ULDC.64 UR38, c[0x0][0x208] ;  /* 0x0000820000267ab9 */ /* 0x000fe20000000a00 */
[----:B------:R-:W-:-:S04]  /*1310*/  ISETP.NE.U32.AND P0, PT, RZ, UR4, PT ;  /* 0x00000004ff007c0c */ /* 0x000fc8000bf05070 */
[----:B------:R-:W-:-:S13]  /*1320*/  ISETP.NE.AND.EX P0, PT, RZ, UR5, PT, P0 ;  /* 0x00000005ff007c0c */ /* 0x000fda000bf05300 */
[----:B------:R-:W-:Y:S05]  /*1330*/  @!P0 BRA `(.L_x_12) ;  /* 0x00000000001c8947 */ /* 0x000fea0003800000 */
[----:B------:R-:W0:Y:S02]  /*1340*/  LDC.64 R4, c[0x0][0x598] ;  /* 0x00016600ff047b82 */ /* 0x000e240000000a00 */
[----:B0-----:R-:W2:Y:S02]  /*1350*/  LDG.E.64 R4, desc[UR38][R4.64] ;  /* 0x0000002604047981 */ /* 0x001ea4000c1e1b00 */
[----:B--2---:R-:W-:-:S04]  /*1360*/  ISETP.NE.U32.AND P0, PT, R4, RZ, PT ;  /* 0x000000ff0400720c */ /* 0x004fc80003f05070 */
[----:B------:R-:W-:-:S13]  /*1370*/  ISETP.NE.AND.EX P0, PT, R5, RZ, PT, P0 ;  /* 0x000000ff0500720c */ /* 0x000fda0003f05300 */
[----:B------:R-:W-:Y:S05]  /*1380*/  @!P0 BRA `(.L_x_12) ;  /* 0x0000000000088947 */ /* 0x000fea0003800000 */
[----:B------:R0:W5:Y:S01]  /*1390*/  LD.E R23, desc[UR38][R4.64] ;  /* 0x0000002604177980 */ /* 0x000162000c101900 */
[----:B------:R-:W-:Y:S05]  /*13a0*/  BRA `(.L_x_13) ;  /* 0x0000000000247947 */ /* 0x000fea0003800000 */
.L_x_12:
[----:B------:R-:W-:Y:S02]  /*13b0*/  ULDC.64 UR4, c[0x0][0x588] ;  /* 0x0001620000047ab9 */ /* 0x000fe40000000a00 */
[----:B------:R-:W-:-:S04]  /*13c0*/  ISETP.NE.U32.AND P0, PT, RZ, UR4, PT ;  /* 0x00000004ff007c0c */ /* 0x000fc8000bf05070 */
[----:B------:R-:W-:-:S13]  /*13d0*/  ISETP.NE.AND.EX P0, PT, RZ, UR5, PT, P0 ;  /* 0x00000005ff007c0c */ /* 0x000fda000bf05300 */
[----:B------:R-:W-:Y:S05]  /*13e0*/  @!P0 BRA `(.L_x_14) ;  /* 0x00000000000c8947 */ /* 0x000fea0003800000 */
[----:B------:R-:W0:Y:S02]  /*13f0*/  LDC.64 R4, c[0x0][0x588] ;  /* 0x00016200ff047b82 */ /* 0x000e240000000a00 */
[----:B0-----:R1:W5:Y:S01]  /*1400*/  LDG.E R23, desc[UR38][R4.64] ;  /* 0x0000002604177981 */ /* 0x001362000c1e1900 */
[----:B------:R-:W-:Y:S05]  /*1410*/  BRA `(.L_x_13) ;  /* 0x0000000000087947 */ /* 0x000fea0003800000 */
.L_x_14:
[----:B------:R-:W-:Y:S02]  /*1420*/  ULDC UR4, c[0x0][0x580] ;  /* 0x0001600000047ab9 */ /* 0x000fe40000000800 */
[----:B------:R-:W-:-:S07]  /*1430*/  IMAD.U32 R23, RZ, RZ, UR4 ;  /* 0x00000004ff177e24 */ /* 0x000fce000f8e00ff */
.L_x_13:
[----:B------:R-:W-:Y:S02]  /*1440*/  ULDC.64 UR4, c[0x0][0x5a0] ;  /* 0x0001680000047ab9 */ /* 0x000fe40000000a00 */
[----:B------:R-:W-:-:S04]  /*1450*/  ISETP.NE.U32.AND P0, PT, RZ, UR4, PT ;  /* 0x00000004ff007c0c */ /* 0x000fc8000bf05070 */
[----:B------:R-:W-:-:S13]  /*1460*/  ISETP.NE.AND.EX P0, PT, RZ, UR5, PT, P0 ;  /* 0x00000005ff007c0c */ /* 0x000fda000bf05300 */
[----:B------:R-:W-:Y:S05]  /*1470*/  @!P0 BRA `(.L_x_15) ;  /* 0x00000000001c8947 */ /* 0x000fea0003800000 */
[----:B01----:R-:W0:Y:S02]  /*1480*/  LDC.64 R4, c[0x0][0x5a0] ;  /* 0x00016800ff047b82 */ /* 0x003e240000000a00 */
[----:B0-----:R-:W2:Y:S02]  /*1490*/  LDG.E.64 R4, desc[UR38][R4.64] ;  /* 0x0000002604047981 */ /* 0x001ea4000c1e1b00 */
[----:B--2---:R-:W-:-:S04]  /*14a0*/  ISETP.NE.U32.AND P0, PT, R4, RZ, PT ;  /* 0x000000ff0400720c */ /* 0x004fc80003f05070 */
[----:B------:R-:W-:-:S13]  /*14b0*/  ISETP.NE.AND.EX P0, PT, R5, RZ, PT, P0 ;  /* 0x000000ff0500720c */ /* 0x000fda0003f05300 */
[----:B------:R-:W-:Y:S05]  /*14c0*/  @!P0 BRA `(.L_x_15) ;  /* 0x0000000000088947 */ /* 0x000fea0003800000 */
[----:B------:R0:W5:Y:S01]  /*14d0*/  LD.E R58, desc[UR38][R4.64] ;  /* 0x00000026043a7980 */ /* 0x000162000c101900 */
[----:B------:R-:W-:Y:S05]  /*14e0*/  BRA `(.L_x_16) ;  /* 0x0000000000247947 */ /* 0x000fea0003800000 */
.L_x_15:
[----:B------:R-:W-:Y:S02]  /*14f0*/  ULDC.64 UR4, c[0x0][0x590] ;  /* 0x0001640000047ab9 */ /* 0x000fe40000000a00 */
[----:B------:R-:W-:-:S04]  /*1500*/  ISETP.NE.U32.AND P0, PT, RZ, UR4, PT ;  /* 0x00000004ff007c0c */ /* 0x000fc8000bf05070 */
[----:B------:R-:W-:-:S13]  /*1510*/  ISETP.NE.AND.EX P0, PT, RZ, UR5, PT, P0 ;  /* 0x00000005ff007c0c */ /* 0x000fda000bf05300 */
[----:B------:R-:W-:Y:S05]  /*1520*/  @!P0 BRA `(.L_x_17) ;  /* 0x00000000000c8947 */ /* 0x000fea0003800000 */
[----:B------:R-:W2:Y:S02]  /*1530*/  LDC.64 R58, c[0x0][0x590] ;  /* 0x00016400ff3a7b82 */ /* 0x000ea40000000a00 */
[----:B--2---:R2:W5:Y:S01]  /*1540*/  LDG.E R58, desc[UR38][R58.64] ;  /* 0x000000263a3a7981 */ /* 0x004562000c1e1900 */
[----:B------:R-:W-:Y:S05]  /*1550*/  BRA `(.L_x_16) ;  /* 0x0000000000087947 */ /* 0x000fea0003800000 */
.L_x_17:
[----:B------:R-:W-:Y:S02]  /*1560*/  ULDC UR4, c[0x0][0x584] ;  /* 0x0001610000047ab9 */ /* 0x000fe40000000800 */
[----:B------:R-:W-:-:S07]  /*1570*/  IMAD.U32 R58, RZ, RZ, UR4 ;  /* 0x00000004ff3a7e24 */ /* 0x000fce000f8e00ff */
.L_x_16:
[----:B------:R-:W-:-:S13]  /*1580*/  LOP3.LUT P0, RZ, R3, 0xff, RZ, 0xc0, !PT ;  /* 0x000000ff03ff7812 */ /* 0x000fda000780c0ff */
[----:B------:R-:W-:Y:S05]  /*1590*/  @!P0 EXIT ;  /* 0x000000000000894d */ /* 0x000fea0003800000 */
[----:B------:R-:W3:Y:S01]  /*15a0*/  LDC R60, c[0x0][0x658] ;  /* 0x00019600ff3c7b82 */ /* 0x000ee20000000800 */
[----:B------:R-:W-:Y:S01]  /*15b0*/  LOP3.LUT R6, R6, 0x1, RZ, 0xc0, !PT ;  /* 0x0000000106067812 */ /* 0x000fe200078ec0ff */
[----:B------:R-:W-:Y:S01]  /*15c0*/  ULDC.64 UR6, c[0x0][0x288] ;  /* 0x0000a20000067ab9 */ /* 0x000fe20000000a00 */
[----:B------:R-:W-:Y:S01]  /*15d0*/  SHF.R.U32.HI R3, RZ, 0x1, R0 ;  /* 0x00000001ff037819 */ /* 0x000fe20000011600 */
[----:B------:R-:W-:Y:S01]  /*15e0*/  UIADD3 UR4, UR7, 0x1f, URZ ;  /* 0x0000001f07047890 */ /* 0x000fe2000fffe03f */
[----:B------:R-:W-:Y:S01]  /*15f0*/  SHF.R.U32.HI R0, RZ, 0x2, R61 ;  /* 0x00000002ff007819 */ /* 0x000fe2000001163d */
[----:B01----:R-:W-:Y:S01]  /*1600*/  IMAD.SHL.U32 R5, R6, 0x40, RZ ;  /* 0x0000004006057824 */ /* 0x003fe200078e00ff */
[----:B------:R-:W-:Y:S01]  /*1610*/  LOP3.LUT R3, R3, 0x30, RZ, 0xc0, !PT ;  /* 0x0000003003037812 */ /* 0x000fe200078ec0ff */
[----:B------:R-:W0:Y:S01]  /*1620*/  LDC R63, c[0x0][0x600] ;  /* 0x00018000ff3f7b82 */ /* 0x000e220000000800 */
[----:B------:R-:W-:Y:S01]  /*1630*/  LOP3.LUT R0, R0, 0x7, RZ, 0xc0, !PT ;  /* 0x0000000700007812 */ /* 0x000fe200078ec0ff */
[----:B------:R-:W-:Y:S01]  /*1640*/  USHF.R.S32.HI UR5, URZ, 0x1f, UR4 ;  /* 0x0000001f3f057899 */ /* 0x000fe20008011404 */
[----:B--2---:R-:W-:Y:S01]  /*1650*/  LOP3.LUT R59, R61, 0x3, RZ, 0xc0, !PT ;  /* 0x000000033d3b7812 */ /* 0x004fe200078ec0ff */
[----:B------:R-:W-:Y:S01]  /*1660*/  IMAD.MOV.U32 R7, RZ, RZ, 0x1 ;  /* 0x00000001ff077424 */ /* 0x000fe200078e00ff */
[--C-:B------:R-:W-:Y:S01]  /*1670*/  LOP3.LUT R56, R5, 0x40, R0.reuse, 0xe2, !PT ;  /* 0x0000004005387812 */ /* 0x100fe200078ee200 */
[----:B------:R-:W-:Y:S01]  /*1680*/  ULEA.HI UR5, UR5, UR4, URZ, 0x5 ;  /* 0x0000000405057291 */ /* 0x000fe2000f8f283f */
[-C--:B------:R-:W-:Y:S01]  /*1690*/  IADD3 R5, RZ, -R3.reuse, -R0 ;  /* 0x80000003ff057210 */ /* 0x080fe20007ffe800 */
[----:B------:R-:W-:Y:S01]  /*16a0*/  IMAD.U32 R4, RZ, RZ, UR6 ;  /* 0x00000006ff047e24 */ /* 0x000fe2000f8e00ff */
[----:B------:R-:W-:Y:S01]  /*16b0*/  LOP3.LUT R56, R56, R3, RZ, 0xfc, !PT ;  /* 0x0000000338387212 */ /* 0x000fe200078efcff */
[----:B------:R-:W-:Y:S01]  /*16c0*/  USHF.R.S32.HI UR43, URZ, 0x5, UR5 ;  /* 0x000000053f2b7899 */ /* 0x000fe20008011405 */
[----:B------:R-:W-:Y:S01]  /*16d0*/  IMAD.MOV.U32 R3, RZ, RZ, -0x1 ;  /* 0xffffffffff037424 */ /* 0x000fe200078e00ff */
[----:B------:R-:W-:Y:S01]  /*16e0*/  LOP3.LUT R62, R61, 0x80, RZ, 0xc0, !PT ;  /* 0x000000803d3e7812 */ /* 0x000fe200078ec0ff */
[----:B------:R-:W-:Y:S01]  /*16f0*/  IMAD R5, R6, -0x40, R5 ;  /* 0xffffffc006057824 */ /* 0x000fe200078e0205 */
[----:B------:R-:W-:Y:S01]  /*1700*/  UISETP.LT.AND UP0, UPT, UR43, 0x1, UPT ;  /* 0x000000012b00788c */ /* 0x000fe2000bf01270 */
[----:B------:R-:W-:Y:S01]  /*1710*/  IMAD R59, R59, -0x2, R4 ;  /* 0xfffffffe3b3b7824 */ /* 0x000fe200078e0204 */
[-C--:B---3--:R-:W-:Y:S01]  /*1720*/  SHF.L.U32 R3, R3, R60.reuse, RZ ;  /* 0x0000003c03037219 */ /* 0x088fe200000006ff */
[----:B------:R-:W-:Y:S01]  /*1730*/  ULDC UR4, c[0x0][0x284] ;  /* 0x0000a10000047ab9 */ /* 0x000fe20000000800 */
[----:B------:R-:W-:Y:S01]  /*1740*/  USEL UR44, UR43, 0x1, UP0 ;  /* 0x000000012b2c7887 */ /* 0x000fe20008000000 */
[----:B------:R-:W-:Y:S01]  /*1750*/  SHF.L.U32 R60, R7, R60, RZ ;  /* 0x0000003c073c7219 */ /* 0x000fe200000006ff */
[----:B------:R-:W-:Y:S01]  /*1760*/  IMAD.SHL.U32 R61, R61, 0x2, RZ ;  /* 0x000000023d3d7824 */ /* 0x000fe200078e00ff */
[----:B------:R-:W-:Y:S01]  /*1770*/  SHF.R.U32.HI R62, RZ, 0x7, R62 ;  /* 0x00000007ff3e7819 */ /* 0x000fe2000001163e */
[----:B------:R-:W-:Y:S01]  /*1780*/  VIADD R65, R5, UR4 ;  /* 0x0000000405417c36 */ /* 0x000fe20008000000 */
[----:B------:R-:W-:Y:S01]  /*1790*/  LOP3.LUT R64, RZ, R3, RZ, 0x33, !PT ;  /* 0x00000003ff407212 */ /* 0x000fe200078e33ff */
[----:B0-----:R-:W-:Y:S01]  /*17a0*/  VIADD R63, R63, 0xffffffff ;  /* 0xffffffff3f3f7836 */ /* 0x001fe20000000000 */
[----:B------:R-:W-:Y:S01]  /*17b0*/  UIADD3 UR44, UR43, -UR44, URZ ;  /* 0x8000002c2b2c7290 */ /* 0x000fe2000fffe03f */
[----:B------:R-:W-:Y:S01]  /*17c0*/  IMAD.MOV.U32 R57, RZ, RZ, RZ ;  /* 0x000000ffff397224 */ /* 0x000fe200078e00ff */
[----:B------:R-:W-:Y:S01]  /*17d0*/  UMOV UR40, URZ ;  /* 0x0000003f00287c82 */ /* 0x000fe20008000000 */
[----:B------:R-:W-:-:S09]  /*17e0*/  UMOV UR41, URZ ;  /* 0x0000003f00297c82 */ /* 0x000fd20008000000 */
.L_x_105:
[----:B------:R-:W0:Y:S01]  /*17f0*/  SHFL.IDX PT, R0, R62, RZ, 0x1f ;  /* 0x00001fff3e007589 */ /* 0x000e2200000e0000 */
[----:B------:R-:W1:Y:S01]  /*1800*/  S2UR UR7, SR_CgaCtaId ;  /* 0x00000000000779c3 */ /* 0x000e620000008800 */
[----:B------:R-:W-:Y:S01]  /*1810*/  UMOV UR6, 0x400 ;  /* 0x0000040000067882 */ /* 0x000fe20000000000 */
[----:B0-----:R-:W-:Y:S01]  /*1820*/  R2UR UR4, R0 ;  /* 0x00000000000472ca */ /* 0x001fe200000e0000 */
[----:B-1----:R-:W-:-:S12]  /*1830*/  ULEA UR46, UR7, UR6, 0x18 ;  /* 0x00000006072e7291 */ /* 0x002fd8000f8ec03f */
[----:B------:R-:W-:-:S04]  /*1840*/  ULEA.HI UR5, UR4, UR4, URZ, 0x1 ;  /* 0x0000000404057291 */ /* 0x000fc8000f8f083f */
[----:B------:R-:W-:-:S04]  /*1850*/  ULOP3.LUT UR5, UR5, 0x1ffffe, URZ, 0xc0, !UPT ;  /* 0x001ffffe05057892 */ /* 0x000fc8000f8ec03f */
[----:B------:R-:W-:-:S03]  /*1860*/  UIADD3 UR5, UR4, -UR5, URZ ;  /* 0x8000000504057290 */ /* 0x000fc6000fffe03f */
[----:B------:R-:W-:Y:S01]  /*1870*/  ULDC UR4, c[0x0][0x28c] ;  /* 0x0000a30000047ab9 */ /* 0x000fe20000000800 */
[----:B------:R-:W-:Y:S01]  /*1880*/  ULEA UR5, UR5, UR46, 0xb ;  /* 0x0000002e05057291 */ /* 0x000fe2000f8e583f */
[----:B------:R-:W-:-:S03]  /*1890*/  ISETP.LT.AND P0, PT, RZ, UR4, PT ;  /* 0x00000004ff007c0c */ /* 0x000fc6000bf01270 */
[----:B------:R-:W-:-:S04]  /*18a0*/  UIADD3 UR5, UR5, 0x300, URZ ;  /* 0x0000030005057890 */ /* 0x000fc8000fffe03f */
[----:B------:R-:W-:-:S04]  /*18b0*/  USHF.R.U32.HI UR5, URZ, 0x4, UR5 ;  /* 0x000000043f057899 */ /* 0x000fc80008011605 */
[----:B------:R-:W-:-:S04]  /*18c0*/  ULOP3.LUT UR5, UR5, 0x3fff, URZ, 0xc0, !UPT ;  /* 0x00003fff05057892 */ /* 0x000fc8000f8ec03f */
[----:B------:R-:W-:Y:S01]  /*18d0*/  ULOP3.LUT UR45, UR5, 0x10000, URZ, 0xfc, !UPT ;  /* 0x00010000052d7892 */ /* 0x000fe2000f8efc3f */
[----:B--234-:R-:W-:Y:S11]  /*18e0*/  @P0 BRA `(.L_x_18) ;  /* 0x0000000000400947 */ /* 0x01cff60003800000 */
[----:B------:R-:W-:Y:S01]  /*18f0*/  MOV R0, 0x0 ;  /* 0x0000000000007802 */ /* 0x000fe20000000f00 */
[----:B------:R-:W-:Y:S01]  /*1900*/  ULDC.64 UR4, c[0x4][0x68] ;  /* 0x01001a0000047ab9 */ /* 0x000fe20000000a00 */
[----:B------:R-:W-:Y:S01]  /*1910*/  ULDC.64 UR6, c[0x4][0x8] ;  /* 0x0100020000067ab9 */ /* 0x000fe20000000a00 */
[----:B------:R-:W-:Y:S01]  /*1920*/  IMAD.U32 R4, RZ, RZ, UR4 ;  /* 0x00000004ff047e24 */ /* 0x000fe2000f8e00ff */
[----:B------:R0:W1:Y:S01]  /*1930*/  LDC.64 R14, c[0x4][R0] ;  /* 0x01000000000e7b82 */ /* 0x0000620000000a00 */
[----:B------:R-:W-:Y:S01]  /*1940*/  IMAD.U32 R5, RZ, RZ, UR5 ;  /* 0x00000005ff057e24 */ /* 0x000fe2000f8e00ff */
[----:B------:R-:W-:Y:S01]  /*1950*/  ULDC.64 UR4, c[0x4][0x70] ;  /* 0x01001c0000047ab9 */ /* 0x000fe20000000a00 */
[----:B------:R-:W-:Y:S02]  /*1960*/  IMAD.U32 R10, RZ, RZ, UR6 ;  /* 0x00000006ff0a7e24 */ /* 0x000fe4000f8e00ff */
[----:B------:R-:W-:Y:S02]  /*1970*/  IMAD.U32 R6, RZ, RZ, UR4 ;  /* 0x00000004ff067e24 */ /* 0x000fe4000f8e00ff */
[----:B------:R-:W-:-:S02]  /*1980*/  IMAD.U32 R7, RZ, RZ, UR5 ;  /* 0x00000005ff077e24 */ /* 0x000fc4000f8e00ff */
[----:B------:R-:W-:Y:S02]  /*1990*/  IMAD.U32 R11, RZ, RZ, UR7 ;  /* 0x00000007ff0b7e24 */ /* 0x000fe4000f8e00ff */
[----:B------:R-:W-:Y:S02]  /*19a0*/  IMAD.MOV.U32 R8, RZ, RZ, 0x1e1 ;  /* 0x000001e1ff087424 */ /* 0x000fe400078e00ff */
[----:B------:R-:W-:Y:S02]  /*19b0*/  IMAD.MOV.U32 R12, RZ, RZ, 0x1 ;  /* 0x00000001ff0c7424 */ /* 0x000fe400078e00ff */
[----:B0-----:R-:W-:-:S07]  /*19c0*/  IMAD.MOV.U32 R13, RZ, RZ, RZ ;  /* 0x000000ffff0d7224 */ /* 0x001fce00078e00ff */
[----:B------:R-:W-:-:S07]  /*19d0*/  LEPC R20, `(.L_x_18) ;  /* 0x000000001014794e */ /* 0x000fce0000000000 */
[----:B-1---5:R-:W-:Y:S05]  /*19e0*/  CALL.ABS.NOINC R14 ;  /* 0x000000000e007343 */ /* 0x022fea0003c00000 */
.L_x_18:
[----:B------:R-:W-:-:S04]  /*19f0*/  LOP3.LUT R0, R18, 0x1, RZ, 0xfc, !PT ;  /* 0x0000000112007812 */ /* 0x000fc800078efcff */
[----:B------:R-:W-:-:S13]  /*1a00*/  ISETP.NE.AND P0, PT, R0, 0x3, PT ;  /* 0x000000030000780c */ /* 0x000fda0003f05270 */
[----:B------:R-:W-:Y:S05]  /*1a10*/  @!P0 BRA `(.L_x_19) ;  /* 0x0000000000048947 */ /* 0x000fea0003800000 */
[----:B------:R-:W-:Y:S01]  /*1a20*/  BPT.TRAP 0x1 ;  /* 0x000000040000795c */ /* 0x000fe20000300000 */
.L_x_19:
[----:B------:R-:W-:Y:S02]  /*1a30*/  IMAD.U32 R3, RZ, RZ, UR41 ;  /* 0x00000029ff037e24 */ /* 0x000fe4000f8e00ff */
[----:B------:R-:W-:-:S03]  /*1a40*/  IMAD.U32 R0, RZ, RZ, UR40 ;  /* 0x00000028ff007e24 */ /* 0x000fc6000f8e00ff */
[----:B------:R-:W-:Y:S02]  /*1a50*/  LEA R3, R3, UR46, 0x3 ;  /* 0x0000002e03037c11 */ /* 0x000fe4000f8e18ff */
[----:B------:R-:W-:-:S04]  /*1a60*/  SHF.L.U32 R0, R0, 0x1f, RZ ;  /* 0x0000001f00007819 */ /* 0x000fc800000006ff */
[----:B------:R0:W1:Y:S01]  /*1a70*/  SYNCS.PHASECHK.TRANS64.TRYWAIT P1, [R3+URZ], R0 ;  /* 0x00000000030075a7 */ /* 0x000062000802017f */
[----:B------:R-:W-:Y:S05]  /*1a80*/  @!P0 BRA `(.L_x_20) ;  /* 0x0000000000048947 */ /* 0x000fea0003800000 */
[----:B------:R-:W-:Y:S01]  /*1a90*/  BPT.TRAP 0x1 ;  /* 0x000000040000795c */ /* 0x000fe20000300000 */
.L_x_20:
[----:B------:R-:W-:-:S05]  /*1aa0*/  IMAD.U32 R4, RZ, RZ, UR44 ;  /* 0x0000002cff047e24 */ /* 0x000fca000f8e00ff */
[----:B------:R-:W-:Y:S01]  /*1ab0*/  ISETP.GE.AND P2, PT, R4, 0x1, PT ;  /* 0x000000010400780c */ /* 0x000fe20003f46270 */
[----:B-1----:R-:W-:-:S12]  /*1ac0*/  @P1 BRA `(.L_x_21) ;  /* 0x0000000000081947 */ /* 0x002fd80003800000 */
[----:B------:R-:W1:Y:S02]  /*1ad0*/  SYNCS.PHASECHK.TRANS64.TRYWAIT P1, [R3+URZ], R0 ;  /* 0x00000000030075a7 */ /* 0x000e64000802017f */
[----:B-1----:R-:W-:Y:S05]  /*1ae0*/  @!P1 BRA `(.L_x_22) ;  /* 0x0000004c00b09947 */ /* 0x002fea0003800000 */
.L_x_21:
[----:B------:R-:W-:Y:S05]  /*1af0*/  WARPSYNC.ALL ;  /* 0x0000000000007948 */ /* 0x000fea0003800000 */
[----:B------:R-:W-:Y:S01]  /*1b00*/  UIADD3 UR4, UR46, 0x30300, URZ ;  /* 0x000303002e047890 */ /* 0x000fe2000fffe03f */
[----:B------:R-:W-:Y:S01]  /*1b10*/  WARPGROUP.ARRIVE ;  /* 0x00000000000079c5 */ /* 0x000fe20000000000 */
[----:B------:R-:W-:Y:S01]  /*1b20*/  UMOV UR5, 0xc0000010 ;  /* 0xc000001000057882 */ /* 0x000fe20000000000 */
[----:B------:R-:W-:Y:S01]  /*1b30*/  UMOV UR7, 0xc0000010 ;  /* 0xc000001000077882 */ /* 0x000fe20000000000 */
[----:B------:R-:W-:-:S04]  /*1b40*/  USHF.R.U32.HI UR4, URZ, 0x4, UR4 ;  /* 0x000000043f047899 */ /* 0x000fc80008011604 */
[----:B------:R-:W-:-:S04]  /*1b50*/  ULOP3.LUT UR4, UR4, 0x3fff, URZ, 0xc0, !UPT ;  /* 0x00003fff04047892 */ /* 0x000fc8000f8ec03f */
[----:B------:R-:W-:Y:S02]  /*1b60*/  ULOP3.LUT UR10, UR4, 0x10000, URZ, 0xfc, !UPT ;  /* 0x00010000040a7892 */ /* 0x000fe4000f8efc3f */
[----:B------:R-:W-:Y:S02]  /*1b70*/  UIMAD UR4, UR41, 0x180, UR45 ;  /* 0x00000180290478a4 */ /* 0x000fe4000f8e022d */
[----:B------:R-:W-:Y:S02]  /*1b80*/  ULEA UR6, UR41, UR10, 0x6 ;  /* 0x0000000a29067291 */ /* 0x000fe4000f8e303f */
[----:B------:R-:W-:-:S07]  /*1b90*/  UIADD3 UR8, UR4, 0x100, URZ ;  /* 0x0000010004087890 */ /* 0x000fce000fffe03f */
[----:B------:R-:W-:Y:S01]  /*1ba0*/  IGMMA.64x32x32.S8.S8 R40, gdesc[UR4], RZ, !UPT, gsb0 ;  /* 0x01200000042879f1 */ /* 0x000fe2000c0410ff */
[----:B------:R-:W-:Y:S01]  /*1bb0*/  UMOV UR4, UR8 ;  /* 0x0000000800047c82 */ /* 0x000fe20008000000 */
[----:B------:R-:W-:Y:S01]  /*1bc0*/  UMOV UR5, 0xc0000010 ;  /* 0xc000001000057882 */ /* 0x000fe20000000000 */
[----:B------:R-:W-:Y:S02]  /*1bd0*/  WARPGROUP.DEPBAR.LE gsb0, 0x0 ;  /* 0x00008000000079c5 */ /* 0x000fe40000010000 */
[----:B------:R-:W-:-:S06]  /*1be0*/  WARPGROUP.ARRIVE ;  /* 0x00000000000079c5 */ /* 0x000fcc0000000000 */
[----:B------:R-:W-:Y:S03]  /*1bf0*/  IGMMA.64x32x32.S8.S8 R24, gdesc[UR4], RZ, !UPT, gsb0 ;  /* 0x01200000041879f1 */ /* 0x000fe6000c0410ff */
[----:B------:R-:W-:Y:S02]  /*1c00*/  WARPGROUP.DEPBAR.LE gsb0, 0x0 ;  /* 0x00008000000079c5 */ /* 0x000fe40000010000 */
[----:B------:R-:W-:Y:S05]  /*1c10*/  @!P2 BRA `(.L_x_23) ;  /* 0x0000000000dca947 */ /* 0x000fea0003800000 */
[----:B------:R-:W-:Y:S01]  /*1c20*/  UIADD3 UR4, UR41, 0x1, URZ ;  /* 0x0000000129047890 */ /* 0x000fe2000fffe03f */
[----:B01----:R-:W-:Y:S02]  /*1c30*/  IMAD.U32 R0, RZ, RZ, UR44 ;  /* 0x0000002cff007e24 */ /* 0x003fe4000f8e00ff */
[----:B------:R-:W-:Y:S01]  /*1c40*/  IMAD.U32 R3, RZ, RZ, UR41 ;  /* 0x00000029ff037e24 */ /* 0x000fe2000f8e00ff */
[----:B------:R-:W-:-:S04]  /*1c50*/  UISETP.NE.AND UP0, UPT, UR4, 0x20, UPT ;  /* 0x000000200400788c */ /* 0x000fc8000bf05270 */
[----:B------:R-:W-:Y:S02]  /*1c60*/  USEL UR5, URZ, 0x1, UP0 ;  /* 0x000000013f057887 */ /* 0x000fe40008000000 */
[----:B------:R-:W-:Y:S02]  /*1c70*/  USEL UR8, UR4, URZ, UP0 ;  /* 0x0000003f04087287 */ /* 0x000fe40008000000 */
[----:B------:R-:W-:-:S06]  /*1c80*/  ULOP3.LUT UR5, UR40, UR5, URZ, 0x3c, !UPT ;  /* 0x0000000528057292 */ /* 0x000fcc000f8e3c3f */
[----:B------:R-:W-:-:S07]  /*1c90*/  IMAD.U32 R6, RZ, RZ, UR5 ;  /* 0x00000005ff067e24 */ /* 0x000fce000f8e00ff */
.L_x_30:
[----:B------:R-:W-:Y:S05]  /*1ca0*/  @!P0 BRA `(.L_x_24) ;  /* 0x0000000000048947 */ /* 0x000fea0003800000 */
[----:B------:R-:W-:Y:S01]  /*1cb0*/  BPT.TRAP 0x1 ;  /* 0x000000040000795c */ /* 0x000fe20000300000 */
.L_x_24:
[----:B------:R-:W0:Y:S01]  /*1cc0*/  S2UR UR5, SR_CgaCtaId ;  /* 0x00000000000579c3 */ /* 0x000e220000008800 */
[----:B------:R-:W-:Y:S01]  /*1cd0*/  UMOV UR4, 0x400 ;  /* 0x0000040000047882 */ /* 0x000fe20000000000 */
[----:B------:R-:W-:Y:S01]  /*1ce0*/  SHF.L.U32 R4, R6, 0x1f, RZ ;  /* 0x0000001f06047819 */ /* 0x000fe200000006ff */
[----:B0-----:R-:W-:-:S04]  /*1cf0*/  ULEA UR11, UR5, UR4, 0x18 ;  /* 0x00000004050b7291 */ /* 0x001fc8000f8ec03f */
[----:B------:R-:W-:-:S09]  /*1d00*/  ULEA UR4, UR8, UR11, 0x3 ;  /* 0x0000000b08047291 */ /* 0x000fd2000f8e183f */
[----:B------:R0:W1:Y:S01]  /*1d10*/  SYNCS.PHASECHK.TRANS64.TRYWAIT P1, [UR4], R4 ;  /* 0x00000004ff0075a7 */ /* 0x0000620008020144 */
[----:B------:R-:W-:Y:S05]  /*1d20*/  @!P0 BRA `(.L_x_25) ;  /* 0x0000000000048947 */ /* 0x000fea0003800000 */
[----:B------:R-:W-:Y:S01]  /*1d30*/  BPT.TRAP 0x1 ;  /* 0x000000040000795c */ /* 0x000fe20000300000 */
.L_x_25:
[----:B-1----:R-:W-:Y:S05]  /*1d40*/  @P1 BRA `(.L_x_26) ;  /* 0x0000000000081947 */ /* 0x002fea0003800000 */
[----:B------:R-:W1:Y:S02]  /*1d50*/  SYNCS.PHASECHK.TRANS64.TRYWAIT P1, [UR4], R4 ;  /* 0x00000004ff0075a7 */ /* 0x000e640008020144 */
[----:B-1----:R-:W-:Y:S05]  /*1d60*/  @!P1 BRA `(.L_x_27) ;  /* 0x0000004c00249947 */ /* 0x002fea0003800000 */
.L_x_26:
[----:B------:R-:W-:Y:S01]  /*1d70*/  ULEA UR6, UR8, UR10, 0x6 ;  /* 0x0000000a08067291 */ /* 0x000fe2000f8e303f */
[----:B------:R-:W-:Y:S01]  /*1d80*/  WARPGROUP.ARRIVE ;  /* 0x00000000000079c5 */ /* 0x000fe20000000000 */
[----:B------:R-:W-:Y:S01]  /*1d90*/  UIMAD UR4, UR8, 0x180, UR45 ;  /* 0x00000180080478a4 */ /* 0x000fe2000f8e022d */
[----:B------:R-:W-:Y:S01]  /*1da0*/  UMOV UR7, 0xc0000010 ;  /* 0xc000001000077882 */ /* 0x000fe20000000000 */
[----:B------:R-:W-:Y:S02]  /*1db0*/  UMOV UR5, 0xc0000010 ;  /* 0xc000001000057882 */ /* 0x000fe40000000000 */
[----:B------:R-:W-:-:S05]  /*1dc0*/  UIADD3 UR9, UR4, 0x100, URZ ;  /* 0x0000010004097890 */ /* 0x000fca000fffe03f */
[----:B------:R-:W-:Y:S01]  /*1dd0*/  IGMMA.64x32x32.S8.S8 R40, gdesc[UR4], R40, gsb0 ;  /* 0x01200000042879f1 */ /* 0x000fe20008041028 */
[----:B------:R-:W-:Y:S01]  /*1de0*/  UMOV UR5, 0xc0000010 ;  /* 0xc000001000057882 */ /* 0x000fe20000000000 */
[----:B------:R-:W-:Y:S01]  /*1df0*/  UMOV UR4, UR9 ;  /* 0x0000000900047c82 */ /* 0x000fe20008000000 */
[----:B------:R-:W-:Y:S02]  /*1e00*/  WARPGROUP.DEPBAR.LE gsb0, 0x0 ;  /* 0x00008000000079c5 */ /* 0x000fe40000010000 */
[----:B------:R-:W-:-:S06]  /*1e10*/  WARPGROUP.ARRIVE ;  /* 0x00000000000079c5 */ /* 0x000fcc0000000000 */
[----:B------:R-:W-:Y:S03]  /*1e20*/  IGMMA.64x32x32.S8.S8 R24, gdesc[UR4], R24, gsb0 ;  /* 0x01200000041879f1 */ /* 0x000fe60008041018 */
[----:B------:R-:W-:Y:S02]  /*1e30*/  WARPGROUP.DEPBAR.LE gsb0, 0x0 ;  /* 0x00008000000079c5 */ /* 0x000fe40000010000 */
[----:B------:R-:W-:Y:S05]  /*1e40*/  @!P0 BRA `(.L_x_28) ;  /* 0x0000000000048947 */ /* 0x000fea0003800000 */
[----:B------:R-:W-:Y:S01]  /*1e50*/  BPT.TRAP 0x1 ;  /* 0x000000040000795c */ /* 0x000fe20000300000 */
.L_x_28:
[----:B------:R-:W-:-:S13]  /*1e60*/  ISETP.NE.AND P1, PT, R19, RZ, PT ;  /* 0x000000ff1300720c */ /* 0x000fda0003f25270 */
[----:B01----:R-:W-:-:S05]  /*1e70*/  @P1 LEA R4, R3, UR11, 0x3 ;  /* 0x0000000b03041c11 */ /* 0x003fca000f8e18ff */
[----:B------:R-:W-:-:S05]  /*1e80*/  @P1 VIADD R5, R4, 0x100 ;  /* 0x0000010004051836 */ /* 0x000fca0000000000 */
[----:B------:R-:W-:-:S04]  /*1e90*/  @P1 PRMT R5, R22, 0x654, R5 ;  /* 0x0000065416051816 */ /* 0x000fc80000000005 */
[----:B------:R0:W-:Y:S01]  /*1ea0*/  @P1 SYNCS.ARRIVE.TRANS64.RED.A1T0 RZ, [R5+URZ], RZ ;  /* 0x000000ff05ff19a7 */ /* 0x0001e2000810043f */
[----:B------:R-:W-:-:S13]  /*1eb0*/  ISETP.GT.U32.AND P1, PT, R18, 0x1, PT ;  /* 0x000000011200780c */ /* 0x000fda0003f24070 */
[----:B0-----:R-:W-:Y:S05]  /*1ec0*/  @P1 BRA `(.L_x_29) ;  /* 0x0000000000041947 */ /* 0x001fea0003800000 */
[----:B------:R-:W-:Y:S01]  /*1ed0*/  BPT.TRAP 0x1 ;  /* 0x000000040000795c */ /* 0x000fe20000300000 */
.L_x_29:
[----:B------:R-:W-:Y:S01]  /*1ee0*/  UIADD3 UR8, UR8, 0x1, URZ ;  /* 0x0000000108087890 */ /* 0x000fe2000fffe03f */
[C---:B------:R-:W-:Y:S01]  /*1ef0*/  ISETP.GT.AND P2, PT, R0.reuse, 0x1, PT ;  /* 0x000000010000780c */ /* 0x040fe20003f44270 */
[----:B------:R-:W-:Y:S02]  /*1f00*/  VIADD R3, R3, 0x1 ;  /* 0x0000000103037836 */ /* 0x000fe40000000000 */
[----:B------:R-:W-:Y:S01]  /*1f10*/  UISETP.NE.AND UP0, UPT, UR8, 0x20, UPT ;  /* 0x000000200800788c */ /* 0x000fe2000bf05270 */
[----:B------:R-:W-:Y:S02]  /*1f20*/  VIADD R0, R0, 0xffffffff ;  /* 0xffffffff00007836 */ /* 0x000fe40000000000 */
[C---:B------:R-:W-:Y:S01]  /*1f30*/  ISETP.NE.AND P1, PT, R3.reuse, 0x20, PT ;  /* 0x000000200300780c */ /* 0x040fe20003f25270 */
[----:B------:R-:W-:Y:S02]  /*1f40*/  USEL UR4, URZ, 0x1, UP0 ;  /* 0x000000013f047887 */ /* 0x000fe40008000000 */
[----:B------:R-:W-:Y:S01]  /*1f50*/  USEL UR8, UR8, URZ, UP0 ;  /* 0x0000003f08087287 */ /* 0x000fe20008000000 */
[----:B------:R-:W-:-:S03]  /*1f60*/  SEL R3, R3, RZ, P1 ;  /* 0x000000ff03037207 */ /* 0x000fc60000800000 */
[----:B------:R-:W-:Y:S01]  /*1f70*/  LOP3.LUT R6, R6, UR4, RZ, 0x3c, !PT ;  /* 0x0000000406067c12 */ /* 0x000fe2000f8e3cff */
[----:B------:R-:W-:Y:S07]  /*1f80*/  @P2 BRA `(.L_x_30) ;  /* 0xfffffffc00442947 */ /* 0x000fee000383ffff */
.L_x_23:
[----:B01----:R-:W0:Y:S02]  /*1f90*/  LDC R0, c[0x0][0x28c] ;  /* 0x0000a300ff007b82 */ /* 0x003e240000000800 */
[----:B0-----:R-:W-:-:S13]  /*1fa0*/  ISETP.GE.AND P1, PT, R0, 0x1, PT ;  /* 0x000000010000780c */ /* 0x001fda0003f26270 */
[----:B------:R-:W-:Y:S05]  /*1fb0*/  @!P1 BRA `(.L_x_31) ;  /* 0x00000000004c9947 */ /* 0x000fea0003800000 */
[----:B------:R-:W-:Y:S05]  /*1fc0*/  @!P0 BRA `(.L_x_32) ;  /* 0x0000000000048947 */ /* 0x000fea0003800000 */
[----:B------:R-:W-:Y:S01]  /*1fd0*/  BPT.TRAP 0x1 ;  /* 0x000000040000795c */ /* 0x000fe20000300000 */
.L_x_32:
[----:B------:R-:W-:Y:S01]  /*1fe0*/  ISETP.NE.AND P0, PT, R19, RZ, PT ;  /* 0x000000ff1300720c */ /* 0x000fe20003f05270 */
[----:B------:R-:W-:Y:S01]  /*1ff0*/  BSSY B0, `(.L_x_33) ;  /* 0x000000d000007945 */ /* 0x000fe20003800000 */
[----:B------:R-:W-:-:S11]  /*2000*/  ISETP.GT.U32.AND P1, PT, R18, 0x1, PT ;  /* 0x000000011200780c */ /* 0x000fd60003f24070 */
[----:B------:R-:W-:Y:S05]  /*2010*/  @!P0 BRA `(.L_x_34) ;  /* 0x0000000000288947 */ /* 0x000fea0003800000 */
[----:B------:R-:W0:Y:S01]  /*2020*/  S2UR UR6, SR_CgaCtaId ;  /* 0x00000000000679c3 */ /* 0x000e220000008800 */
[----:B------:R-:W-:Y:S01]  /*2030*/  UIADD3 UR4, UR44, UR41, URZ ;  /* 0x000000292c047290 */ /* 0x000fe2000fffe03f */
[----:B------:R-:W-:-:S03]  /*2040*/  UMOV UR5, 0x400 ;  /* 0x0000040000057882 */ /* 0x000fc60000000000 */
[----:B------:R-:W-:-:S04]  /*2050*/  USHF.L.U32 UR4, UR4, 0x3, URZ ;  /* 0x0000000304047899 */ /* 0x000fc8000800063f */
[----:B------:R-:W-:Y:S02]  /*2060*/  ULOP3.LUT UR4, UR4, 0xf8, URZ, 0xc0, !UPT ;  /* 0x000000f804047892 */ /* 0x000fe4000f8ec03f */
[----:B0-----:R-:W-:-:S04]  /*2070*/  ULEA UR5, UR6, UR5, 0x18 ;  /* 0x0000000506057291 */ /* 0x001fc8000f8ec03f */
[----:B------:R-:W-:-:S06]  /*2080*/  UIADD3 UR4, UR5, 0x100, UR4 ;  /* 0x0000010005047890 */ /* 0x000fcc000fffe004 */
[----:B------:R-:W-:-:S05]  /*2090*/  IMAD.U32 R3, RZ, RZ, UR4 ;  /* 0x00000004ff037e24 */ /* 0x000fca000f8e00ff */
[----:B------:R-:W-:-:S04]  /*20a0*/  PRMT R0, R22, 0x654, R3 ;  /* 0x0000065416007816 */ /* 0x000fc80000000003 */
[----:B------:R0:W-:Y:S03]  /*20b0*/  SYNCS.ARRIVE.TRANS64.RED.A1T0 RZ, [R0+URZ], RZ ;  /* 0x000000ff00ff79a7 */ /* 0x0001e6000810043f */
.L_x_34:
[----:B------:R-:W-:Y:S05]  /*20c0*/  BSYNC B0 ;  /* 0x0000000000007941 */ /* 0x000fea0003800000 */
.L_x_33:
[----:B------:R-:W-:Y:S05]  /*20d0*/  @P1 BRA `(.L_x_31) ;  /* 0x0000000000041947 */ /* 0x000fea0003800000 */
[----:B------:R-:W-:Y:S01]  /*20e0*/  BPT.TRAP 0x1 ;  /* 0x000000040000795c */ /* 0x000fe20000300000 */
.L_x_31:
[----:B------:R-:W-:Y:S01]  /*20f0*/  IMAD.SHL.U32 R68, R68, 0x20, RZ ;  /* 0x0000002044447824 */ /* 0x000fe200078e00ff */
[----:B------:R-:W-:Y:S01]  /*2100*/  ULDC UR4, c[0x0][0x288] ;  /* 0x0000a20000047ab9 */ /* 0x000fe20000000800 */
[----:B------:R-:W-:Y:S02]  /*2110*/  IMAD R12, R69, 0xc0, RZ ;  /* 0x000000c0450c7824 */ /* 0x000fe400078e02ff */
[----:B0-----:R-:W-:Y:S01]  /*2120*/  IMAD.MOV.U32 R0, RZ, RZ, -0x1 ;  /* 0xffffffffff007424 */ /* 0x001fe200078e00ff */
[----:B------:R-:W-:Y:S01]  /*2130*/  ISETP.GE.AND P0, PT, R68, UR4, PT ;  /* 0x0000000444007c0c */ /* 0x000fe2000bf06270 */
[----:B------:R-:W-:-:S03]  /*2140*/  ULDC UR4, c[0x0][0x284] ;  /* 0x0000a10000047ab9 */ /* 0x000fc60000000800 */
[----:B------:R-:W-:-:S13]  /*2150*/  ISETP.GE.OR P0, PT, R12, UR4, P0 ;  /* 0x000000040c007c0c */ /* 0x000fda0008706670 */
[----:B------:R-:W-:Y:S05]  /*2160*/  @P0 BRA `(.L_x_35) ;  /* 0x0000001c001c0947 */ /* 0x000fea0003800000 */
[----:B------:R-:W0:Y:S01]  /*2170*/  LDC.64 R20, c[0x0][0x5c8] ;  /* 0x00017200ff147b82 */ /* 0x000e220000000a00 */
[----:B------:R-:W-:Y:S01]  /*2180*/  SHF.R.S32.HI R72, RZ, 0x1f, R67 ;  /* 0x0000001fff487819 */ /* 0x000fe20000011443 */
[----:B------:R-:W-:Y:S01]  /*2190*/  ULDC.64 UR4, c[0x0][0x5d0] ;  /* 0x0001740000047ab9 */ /* 0x000fe20000000a00 */
[----:B------:R-:W-:Y:S01]  /*21a0*/  LOP3.LUT R14, R68, 0x6, R61, 0xf8, !PT ;  /* 0x00000006440e7812 */ /* 0x000fe200078ef83d */
[----:B------:R-:W-:Y:S01]  /*21b0*/  IMAD.WIDE R70, R69, 0xc0, R56 ;  /* 0x000000c045467825 */ /* 0x000fe200078e0238 */
[----:B------:R-:W-:Y:S02]  /*21c0*/  BSSY B0, `(.L_x_35) ;  /* 0x00001c1000007945 */ /* 0x000fe40003800000 */
[----:B------:R-:W-:Y:S01]  /*21d0*/  SHF.R.S32.HI R15, RZ, 0x1f, R14 ;  /* 0x0000001fff0f7819 */ /* 0x000fe2000001140e */
[----:B------:R-:W-:Y:S02]  /*21e0*/  IMAD R4, R72, UR4, RZ ;  /* 0x0000000448047c24 */ /* 0x000fe4000f8e02ff */
[----:B------:R-:W-:-:S02]  /*21f0*/  IMAD.IADD R77, R65, 0x1, -R12 ;  /* 0x00000001414d7824 */ /* 0x000fc400078e0a0c */
[C---:B------:R-:W-:Y:S02]  /*2200*/  IMAD R3, R67.reuse, UR5, R4 ;  /* 0x0000000543037c24 */ /* 0x040fe4000f8e0204 */
[----:B------:R-:W-:Y:S01]  /*2210*/  IMAD.WIDE.U32 R4, R67, UR4, R14 ;  /* 0x0000000443047c25 */ /* 0x000fe2000f8e000e */
[----:B------:R-:W-:-:S03]  /*2220*/  ULDC.64 UR4, c[0x0][0x5c0] ;  /* 0x0001700000047ab9 */ /* 0x000fc60000000a00 */
[----:B------:R-:W-:Y:S02]  /*2230*/  IMAD.IADD R5, R5, 0x1, R3 ;  /* 0x0000000105057824 */ /* 0x000fe400078e0203 */
[----:B------:R-:W-:Y:S02]  /*2240*/  IMAD.IADD R80, R59, 0x1, -R68 ;  /* 0x000000013b507824 */ /* 0x000fe400078e0a44 */
[-C--:B0-----:R-:W-:Y:S02]  /*2250*/  IMAD R3, R71, R20.reuse, RZ ;  /* 0x0000001447037224 */ /* 0x081fe400078e02ff */
[----:B------:R-:W-:-:S04]  /*2260*/  IMAD.WIDE.U32 R4, R70, R20, R4 ;  /* 0x0000001446047225 */ /* 0x000fc800078e0004 */
[----:B------:R-:W-:Y:S01]  /*2270*/  IMAD R3, R70, R21, R3 ;  /* 0x0000001546037224 */ /* 0x000fe200078e0203 */
[----:B------:R-:W-:Y:S01]  /*2280*/  IADD3 R10, P0, R4, UR4, RZ ;  /* 0x00000004040a7c10 */ /* 0x000fe2000ff1e0ff */
[----:B------:R-:W-:-:S03]  /*2290*/  IMAD.SHL.U32 R7, R20, 0x8, RZ ;  /* 0x0000000814077824 */ /* 0x000fc600078e00ff */
[----:B------:R-:W-:Y:S02]  /*22a0*/  IADD3.X R11, R5, UR5, R3, P0, !PT ;  /* 0x00000005050b7c10 */ /* 0x000fe400087fe403 */
[CC--:B------:R-:W-:Y:S02]  /*22b0*/  LEA R4, P0, R20.reuse, R10.reuse, 0x7 ;  /* 0x0000000a14047211 */ /* 0x0c0fe400078038ff */
[C-C-:B------:R-:W-:Y:S02]  /*22c0*/  SHF.L.U64.HI R3, R20.reuse, 0x3, R21.reuse ;  /* 0x0000000314037819 */ /* 0x140fe40000010215 */
[----:B------:R-:W-:Y:S02]  /*22d0*/  LEA.HI.X R5, R20, R11, R21, 0x7, P0 ;  /* 0x0000000b14057211 */ /* 0x000fe400000f3c15 */
[----:B-----5:R-:W-:Y:S02]  /*22e0*/  ISETP.NE.AND P0, PT, R58, RZ, PT ;  /* 0x000000ff3a00720c */ /* 0x020fe40003f05270 */
[----:B------:R-:W-:-:S02]  /*22f0*/  IADD3 R8, P1, R7, R10, RZ ;  /* 0x0000000a07087210 */ /* 0x000fc40007f3e0ff */
[----:B------:R-:W-:-:S03]  /*2300*/  IADD3 R6, P2, R7, R4, RZ ;  /* 0x0000000407067210 */ /* 0x000fc60007f5e0ff */
[C---:B------:R-:W-:Y:S02]  /*2310*/  IMAD.X R9, R3.reuse, 0x1, R11, P1 ;  /* 0x0000000103097824 */ /* 0x040fe400008e060b */
[----:B------:R-:W-:-:S04]  /*2320*/  IMAD.X R7, R3, 0x1, R5, P2 ;  /* 0x0000000103077824 */ /* 0x000fc800010e0605 */
[----:B------:R-:W-:Y:S05]  /*2330*/  @!P0 BRA `(.L_x_36) ;  /* 0x0000001400148947 */ /* 0x000fea0003800000 */
[----:B------:R-:W0:Y:S01]  /*2340*/  LDC.64 R78, c[0x0][0x5b0] ;  /* 0x00016c00ff4e7b82 */ /* 0x000e220000000a00 */
[----:B------:R-:W-:Y:S01]  /*2350*/  ULDC.64 UR4, c[0x0][0x5b8] ;  /* 0x00016e0000047ab9 */ /* 0x000fe20000000a00 */
[----:B------:R-:W-:Y:S01]  /*2360*/  ISETP.GE.AND P0, PT, R77, 0x1, PT ;  /* 0x000000014d00780c */ /* 0x000fe20003f06270 */
[----:B------:R-:W-:Y:S01]  /*2370*/  IMAD R20, R72, UR4, RZ ;  /* 0x0000000448147c24 */ /* 0x000fe2000f8e02ff */
[----:B------:R-:W-:Y:S01]  /*2380*/  BSSY B1, `(.L_x_37) ;  /* 0x0000010000017945 */ /* 0x000fe20003800000 */
[C---:B------:R-:W-:Y:S01]  /*2390*/  IMAD.WIDE.U32 R72, R67.reuse, UR4, R14 ;  /* 0x0000000443487c25 */ /* 0x040fe2000f8e000e */
[----:B------:R-:W-:Y:S02]  /*23a0*/  ISETP.LT.OR P3, PT, R80, 0x1, !P0 ;  /* 0x000000015000780c */ /* 0x000fe40004761670 */
[----:B------:R-:W1:Y:S01]  /*23b0*/  LDC.64 R12, c[0x0][0x5a8] ;  /* 0x00016a00ff0c7b82 */ /* 0x000e620000000a00 */
[----:B------:R-:W-:Y:S02]  /*23c0*/  IMAD R15, R67, UR5, R20 ;  /* 0x00000005430f7c24 */ /* 0x000fe4000f8e0214 */
[----:B------:R-:W-:-:S02]  /*23d0*/  IMAD.MOV.U32 R14, RZ, RZ, R72 ;  /* 0x000000ffff0e7224 */ /* 0x000fc400078e0048 */
[----:B------:R-:W-:Y:S02]  /*23e0*/  IMAD.IADD R15, R73, 0x1, R15 ;  /* 0x00000001490f7824 */ /* 0x000fe400078e020f */
[-C--:B0-----:R-:W-:Y:S01]  /*23f0*/  IMAD R3, R71, R78.reuse, RZ ;  /* 0x0000004e47037224 */ /* 0x081fe200078e02ff */
[----:B------:R-:W-:Y:S01]  /*2400*/  SHF.L.U64.HI R69, R78, 0x3, R79 ;  /* 0x000000034e457819 */ /* 0x000fe2000001024f */
[----:B------:R-:W-:-:S04]  /*2410*/  IMAD.WIDE.U32 R20, R70, R78, R14 ;  /* 0x0000004e46147225 */ /* 0x000fc800078e000e */
[----:B------:R-:W-:Y:S01]  /*2420*/  IMAD R67, R70, R79, R3 ;  /* 0x0000004f46437224 */ /* 0x000fe200078e0203 */
[----:B-1----:R-:W-:Y:S01]  /*2430*/  IADD3 R74, P1, R20, R12, RZ ;  /* 0x0000000c144a7210 */ /* 0x002fe20007f3e0ff */
[----:B------:R-:W-:-:S03]  /*2440*/  IMAD.SHL.U32 R68, R78, 0x8, RZ ;  /* 0x000000084e447824 */ /* 0x000fc600078e00ff */
[----:B------:R-:W-:Y:S01]  /*2450*/  IADD3.X R75, R13, R21, R67, P1, !PT ;  /* 0x000000150d4b7210 */ /* 0x000fe20000ffe443 */
[----:B------:R-:W-:Y:S08]  /*2460*/  @P3 BRA `(.L_x_38) ;  /* 0x0000000000043947 */ /* 0x000ff00003800000 */
[----:B------:R0:W5:Y:S02]  /*2470*/  LDG.E.U8 R66, desc[UR38][R74.64] ;  /* 0x000000264a427981 */ /* 0x000164000c1e1100 */
.L_x_38:
[----:B------:R-:W-:Y:S05]  /*2480*/  BSYNC B1 ;  /* 0x0000000000017941 */ /* 0x000fea0003800000 */
.L_x_37:
[----:B-----5:R-:W-:Y:S01]  /*2490*/  LOP3.LUT R3, R66, 0xffff, RZ, 0xc0, !PT ;  /* 0x0000ffff42037812 */ /* 0x020fe200078ec0ff */
[----:B------:R-:W-:Y:S01]  /*24a0*/  IMAD.WIDE.U32 R20, R70, R78, R68 ;  /* 0x0000004e46147225 */ /* 0x000fe200078e0044 */
[----:B------:R-:W-:Y:S01]  /*24b0*/  ISETP.LT.OR P4, PT, R80, 0x2, !P0 ;  /* 0x000000025000780c */ /* 0x000fe20004781670 */
[----:B------:R-:W-:Y:S01]  /*24c0*/  BSSY B1, `(.L_x_39) ;  /* 0x000000e000017945 */ /* 0x000fe20003800000 */
[----:B------:R-:W-:Y:S01]  /*24d0*/  PRMT R3, R3, 0x8880, RZ ;  /* 0x0000888003037816 */ /* 0x000fe200000000ff */
[----:B------:R-:W-:Y:S01]  /*24e0*/  IMAD.IADD R21, R67, 0x1, R21 ;  /* 0x0000000143157824 */ /* 0x000fe200078e0215 */
[----:B------:R-:W-:Y:S02]  /*24f0*/  IADD3 R20, P2, P5, R72, R12, R20 ;  /* 0x0000000c48147210 */ /* 0x000fe40007d5e014 */
[----:B------:R-:W-:Y:S01]  /*2500*/  ISETP.GE.AND P1, PT, R77, 0x9, PT ;  /* 0x000000094d00780c */ /* 0x000fe20003f26270 */
[----:B------:R-:W-:Y:S01]  /*2510*/  IMAD R76, R3, R58, RZ ;  /* 0x0000003a034c7224 */ /* 0x000fe200078e02ff */
[----:B------:R-:W-:-:S02]  /*2520*/  IADD3.X R21, R15, R13, R21, P2, P5 ;  /* 0x0000000d0f157210 */ /* 0x000fc400017ea415 */
[----:B------:R-:W-:Y:S01]  /*2530*/  ISETP.LT.OR P2, PT, R80, 0x1, !P1 ;  /* 0x000000015000780c */ /* 0x000fe20004f41670 */
[----:B------:R-:W-:-:S05]  /*2540*/  @!P3 IMAD R3, R40, R23, R76 ;  /* 0x000000172803b224 */ /* 0x000fca00078e024c */
[----:B------:R1:W-:Y:S01]  /*2550*/  @!P3 STG.E.U8 desc[UR38][R10.64], R3 ;  /* 0x000000030a00b986 */ /* 0x0003e2000c101126 */
[----:B------:R-:W-:Y:S06]  /*2560*/  @P4 BRA `(.L_x_40) ;  /* 0x00000000000c4947 */ /* 0x000fec0003800000 */
[----:B------:R-:W1:Y:S02]  /*2570*/  LDG.E.U8 R66, desc[UR38][R74.64+0x1] ;  /* 0x000001264a427981 */ /* 0x000e64000c1e1100 */
[----:B-1----:R-:W-:-:S05]  /*2580*/  PRMT R3, R66, 0x8880, RZ ;  /* 0x0000888042037816 */ /* 0x002fca00000000ff */
[----:B------:R-:W-:-:S07]  /*2590*/  IMAD R76, R3, R58, RZ ;  /* 0x0000003a034c7224 */ /* 0x000fce00078e02ff */
.L_x_40:
[----:B------:R-:W-:Y:S05]  /*25a0*/  BSYNC B1 ;  /* 0x0000000000017941 */ /* 0x000fea0003800000 */
.L_x_39:
[----:B------:R-:W-:Y:S01]  /*25b0*/  @!P4 IMAD R41, R41, R23, R76 ;  /* 0x000000172929c224 */ /* 0x000fe200078e024c */
[----:B------:R-:W-:Y:S04]  /*25c0*/  BSSY B1, `(.L_x_41) ;  /* 0x0000006000017945 */ /* 0x000fe80003800000 */
[----:B------:R2:W-:Y:S01]  /*25d0*/  @!P4 STG.E.U8 desc[UR38][R10.64+0x1], R41 ;  /* 0x000001290a00c986 */ /* 0x0005e2000c101126 */
[----:B------:R-:W-:Y:S05]  /*25e0*/  @P2 BRA `(.L_x_42) ;  /* 0x00000000000c2947 */ /* 0x000fea0003800000 */
[----:B------:R-:W1:Y:S02]  /*25f0*/  LDG.E.U8 R66, desc[UR38][R20.64] ;  /* 0x0000002614427981 */ /* 0x000e64000c1e1100 */
[----:B-1----:R-:W-:-:S05]  /*2600*/  PRMT R3, R66, 0x8880, RZ ;  /* 0x0000888042037816 */ /* 0x002fca00000000ff */
[----:B------:R-:W-:-:S07]  /*2610*/  IMAD R76, R3, R58, RZ ;  /* 0x0000003a034c7224 */ /* 0x000fce00078e02ff */
.L_x_42:
[----:B------:R-:W-:Y:S05]  /*2620*/  BSYNC B1 ;  /* 0x0000000000017941 */ /* 0x000fea0003800000 */
.L_x_41:
[----:B------:R-:W-:Y:S01]  /*2630*/  ISETP.LT.OR P4, PT, R80, 0x2, !P1 ;  /* 0x000000025000780c */ /* 0x000fe20004f81670 */
[----:B-1----:R-:W-:Y:S01]  /*2640*/  @!P2 IMAD R3, R42, R23, R76 ;  /* 0x000000172a03a224 */ /* 0x002fe200078e024c */
[----:B------:R-:W-:Y:S01]  /*2650*/  BSSY B1, `(.L_x_43) ;  /* 0x0000009000017945 */ /* 0x000fe20003800000 */
[C---:B------:R-:W-:Y:S02]  /*2660*/  ISETP.LT.OR P3, PT, R80.reuse, 0x9, !P0 ;  /* 0x000000095000780c */ /* 0x040fe40004761670 */
[C---:B------:R-:W-:Y:S01]  /*2670*/  ISETP.LT.OR P5, PT, R80.reuse, 0xa, !P0 ;  /* 0x0000000a5000780c */ /* 0x040fe200047a1670 */
[----:B------:R1:W-:Y:S01]  /*2680*/  @!P2 STG.E.U8 desc[UR38][R8.64], R3 ;  /* 0x000000030800a986 */ /* 0x0003e2000c101126 */
[----:B------:R-:W-:-:S06]  /*2690*/  ISETP.LT.OR P2, PT, R80, 0x9, !P1 ;  /* 0x000000095000780c */ /* 0x000fcc0004f41670 */
[----:B------:R-:W-:Y:S07]  /*26a0*/  @P4 BRA `(.L_x_44) ;  /* 0x00000000000c4947 */ /* 0x000fee0003800000 */
[----:B------:R-:W1:Y:S02]  /*26b0*/  LDG.E.U8 R66, desc[UR38][R20.64+0x1] ;  /* 0x0000012614427981 */ /* 0x000e64000c1e1100 */
[----:B-1----:R-:W-:-:S05]  /*26c0*/  PRMT R3, R66, 0x8880, RZ ;  /* 0x0000888042037816 */ /* 0x002fca00000000ff */
[----:B------:R-:W-:-:S07]  /*26d0*/  IMAD R76, R3, R58, RZ ;  /* 0x0000003a034c7224 */ /* 0x000fce00078e02ff */
.L_x_44:
[----:B------:R-:W-:Y:S05]  /*26e0*/  BSYNC B1 ;  /* 0x0000000000017941 */ /* 0x000fea0003800000 */
.L_x_43:
[----:B------:R-:W-:Y:S01]  /*26f0*/  @!P4 IMAD R43, R43, R23, R76 ;  /* 0x000000172b2bc224 */ /* 0x000fe200078e024c */
[----:B------:R-:W-:Y:S04]  /*2700*/  BSSY B1, `(.L_x_45) ;  /* 0x0000006000017945 */ /* 0x000fe80003800000 */
[----:B------:R3:W-:Y:S01]  /*2710*/  @!P4 STG.E.U8 desc[UR38][R8.64+0x1], R43 ;  /* 0x0000012b0800c986 */ /* 0x0007e2000c101126 */
[----:B------:R-:W-:Y:S05]  /*2720*/  @P3 BRA `(.L_x_46) ;  /* 0x00000000000c3947 */ /* 0x000fea0003800000 */
[----:B------:R-:W1:Y:S02]  /*2730*/  LDG.E.U8 R66, desc[UR38][R74.64+0x8] ;  /* 0x000008264a427981 */ /* 0x000e64000c1e1100 */
[----:B-1----:R-:W-:-:S05]  /*2740*/  PRMT R3, R66, 0x8880, RZ ;  /* 0x0000888042037816 */ /* 0x002fca00000000ff */
[----:B------:R-:W-:-:S07]  /*2750*/  IMAD R76, R3, R58, RZ ;  /* 0x0000003a034c7224 */ /* 0x000fce00078e02ff */
.L_x_46:
[----:B------:R-:W-:Y:S05]  /*2760*/  BSYNC B1 ;  /* 0x0000000000017941 */ /* 0x000fea0003800000 */
.L_x_45:
[----:B-1----:R-:W-:Y:S01]  /*2770*/  @!P3 IMAD R3, R44, R23, R76 ;  /* 0x000000172c03b224 */ /* 0x002fe200078e024c */
[----:B------:R-:W-:Y:S04]  /*2780*/  BSSY B1, `(.L_x_47) ;  /* 0x0000006000017945 */ /* 0x000fe80003800000 */
[----:B------:R1:W-:Y:S01]  /*2790*/  @!P3 STG.E.U8 desc[UR38][R10.64+0x8], R3 ;  /* 0x000008030a00b986 */ /* 0x0003e2000c101126 */
[----:B------:R-:W-:Y:S05]  /*27a0*/  @P5 BRA `(.L_x_48) ;  /* 0x00000000000c5947 */ /* 0x000fea0003800000 */
[----:B------:R-:W1:Y:S02]  /*27b0*/  LDG.E.U8 R66, desc[UR38][R74.64+0x9] ;  /* 0x000009264a427981 */ /* 0x000e64000c1e1100 */
[----:B-1----:R-:W-:-:S05]  /*27c0*/  PRMT R3, R66, 0x8880, RZ ;  /* 0x0000888042037816 */ /* 0x002fca00000000ff */
[----:B------:R-:W-:-:S07]  /*27d0*/  IMAD R76, R3, R58, RZ ;  /* 0x0000003a034c7224 */ /* 0x000fce00078e02ff */
.L_x_48:
[----:B------:R-:W-:Y:S05]  /*27e0*/  BSYNC B1 ;  /* 0x0000000000017941 */ /* 0x000fea0003800000 */
.L_x_47:
[----:B------:R-:W-:Y:S01]  /*27f0*/  @!P5 IMAD R45, R45, R23, R76 ;  /* 0x000000172d2dd224 */ /* 0x000fe200078e024c */
[----:B------:R-:W-:Y:S04]  /*2800*/  BSSY B1, `(.L_x_49) ;  /* 0x0000006000017945 */ /* 0x000fe80003800000 */
[----:B------:R4:W-:Y:S01]  /*2810*/  @!P5 STG.E.U8 desc[UR38][R10.64+0x9], R45 ;  /* 0x0000092d0a00d986 */ /* 0x0009e2000c101126 */
[----:B------:R-:W-:Y:S05]  /*2820*/  @P2 BRA `(.L_x_50) ;  /* 0x00000000000c2947 */ /* 0x000fea0003800000 */
[----:B------:R-:W1:Y:S02]  /*2830*/  LDG.E.U8 R66, desc[UR38][R20.64+0x8] ;  /* 0x0000082614427981 */ /* 0x000e64000c1e1100 */
[----:B-1----:R-:W-:-:S05]  /*2840*/  PRMT R3, R66, 0x8880, RZ ;  /* 0x0000888042037816 */ /* 0x002fca00000000ff */
[----:B------:R-:W-:-:S07]  /*2850*/  IMAD R76, R3, R58, RZ ;  /* 0x0000003a034c7224 */ /* 0x000fce00078e02ff */
.L_x_50:
[----:B------:R-:W-:Y:S05]  /*2860*/  BSYNC B1 ;  /* 0x0000000000017941 */ /* 0x000fea0003800000 */
.L_x_49:
        /* <DEDUP_REMOVED lines=11> */
.L_x_52:
[----:B------:R-:W-:Y:S05]  /*2920*/  BSYNC B1 ;  /* 0x0000000000017941 */ /* 0x000fea0003800000 */
.L_x_51:
[----:B------:R-:W-:Y:S01]  /*2930*/  @!P4 IMAD R47, R47, R23, R76 ;  /* 0x000000172f2fc224 */ /* 0x000fe200078e024c */
[----:B------:R-:W-:Y:S04]  /*2940*/  BSSY B1, `(.L_x_53) ;  /* 0x0000006000017945 */ /* 0x000fe80003800000 */
[----:B------:R0:W-:Y:S01]  /*2950*/  @!P4 STG.E.U8 desc[UR38][R8.64+0x9], R47 ;  /* 0x0000092f0800c986 */ /* 0x0001e2000c101126 */
[----:B------:R-:W-:Y:S05]  /*2960*/  @P3 BRA `(.L_x_54) ;  /* 0x00000000000c3947 */ /* 0x000fea0003800000 */
[----:B------:R-:W1:Y:S02]  /*2970*/  LDG.E.U8 R66, desc[UR38][R74.64+0x10] ;  /* 0x000010264a427981 */ /* 0x000e64000c1e1100 */
[----:B-1----:R-:W-:-:S05]  /*2980*/  PRMT R3, R66, 0x8880, RZ ;  /* 0x0000888042037816 */ /* 0x002fca00000000ff */
[----:B------:R-:W-:-:S07]  /*2990*/  IMAD R76, R3, R58, RZ ;  /* 0x0000003a034c7224 */ /* 0x000fce00078e02ff */
.L_x_54:
[----:B------:R-:W-:Y:S05]  /*29a0*/  BSYNC B1 ;  /* 0x0000000000017941 */ /* 0x000fea0003800000 */
.L_x_53:
[----:B-1----:R-:W-:Y:S01]  /*29b0*/  @!P3 IMAD R3, R48, R23, R76 ;  /* 0x000000173003b224 */ /* 0x002fe200078e024c */
[----:B------:R-:W-:Y:S04]  /*29c0*/  BSSY B1, `(.L_x_55) ;  /* 0x0000006000017945 */ /* 0x000fe80003800000 */
[----:B------:R1:W-:Y:S01]  /*29d0*/  @!P3 STG.E.U8 desc[UR38][R10.64+0x10], R3 ;  /* 0x000010030a00b986 */ /* 0x0003e2000c101126 */
[----:B------:R-:W-:Y:S05]  /*29e0*/  @P5 BRA `(.L_x_56) ;  /* 0x00000000000c5947 */ /* 0x000fea0003800000 */
[----:B------:R-:W1:Y:S02]  /*29f0*/  LDG.E.U8 R66, desc[UR38][R74.64+0x11] ;  /* 0x000011264a427981 */ /* 0x000e64000c1e1100 */
[----:B-1----:R-:W-:-:S05]  /*2a00*/  PRMT R3, R66, 0x8880, RZ ;  /* 0x0000888042037816 */ /* 0x002fca00000000ff */
[----:B------:R-:W-:-:S07]  /*2a10*/  IMAD R76, R3, R58, RZ ;  /* 0x0000003a034c7224 */ /* 0x000fce00078e02ff */
.L_x_56:
[----:B------:R-:W-:Y:S05]  /*2a20*/  BSYNC B1 ;  /* 0x0000000000017941 */ /* 0x000fea0003800000 */
.L_x_55:
[----:B------:R-:W-:Y:S01]  /*2a30*/  @!P5 IMAD R49, R49, R23, R76 ;  /* 0x000000173131d224 */ /* 0x000fe200078e024c */
[----:B------:R-:W-:Y:S04]  /*2a40*/  BSSY B1, `(.L_x_57) ;  /* 0x0000006000017945 */ /* 0x000fe80003800000 */
[----:B------:R0:W-:Y:S01]  /*2a50*/  @!P5 STG.E.U8 desc[UR38][R10.64+0x11], R49 ;  /* 0x000011310a00d986 */ /* 0x0001e2000c101126 */
[----:B------:R-:W-:Y:S05]  /*2a60*/  @P2 BRA `(.L_x_58) ;  /* 0x00000000000c2947 */ /* 0x000fea0003800000 */
[----:B------:R-:W1:Y:S02]  /*2a70*/  LDG.E.U8 R66, desc[UR38][R20.64+0x10] ;  /* 0x0000102614427981 */ /* 0x000e64000c1e1100 */
[----:B-1----:R-:W-:-:S05]  /*2a80*/  PRMT R3, R66, 0x8880, RZ ;  /* 0x0000888042037816 */ /* 0x002fca00000000ff */
[----:B------:R-:W-:-:S07]  /*2a90*/  IMAD R76, R3, R58, RZ ;  /* 0x0000003a034c7224 */ /* 0x000fce00078e02ff */
.L_x_58:
[----:B------:R-:W-:Y:S05]  /*2aa0*/  BSYNC B1 ;  /* 0x0000000000017941 */ /* 0x000fea0003800000 */
.L_x_57:
[----:B------:R-:W-:Y:S01]  /*2ab0*/  ISETP.LT.OR P4, PT, R80, 0x12, !P1 ;  /* 0x000000125000780c */ /* 0x000fe20004f81670 */
[----:B-1----:R-:W-:Y:S01]  /*2ac0*/  @!P2 IMAD R3, R50, R23, R76 ;  /* 0x000000173203a224 */ /* 0x002fe200078e024c */
[----:B------:R-:W-:Y:S01]  /*2ad0*/  BSSY B1, `(.L_x_59) ;  /* 0x000000b000017945 */ /* 0x000fe20003800000 */
[----:B------:R-:W-:Y:S02]  /*2ae0*/  ISETP.LT.OR P3, PT, R80, 0x19, !P0 ;  /* 0x000000195000780c */ /* 0x000fe40004761670 */
[----:B---3--:R-:W-:Y:S01]  /*2af0*/  IADD3 R43, P5, R70, 0x80, RZ ;  /* 0x00000080462b7810 */ /* 0x008fe20007fbe0ff */
[----:B------:R1:W-:Y:S01]  /*2b00*/  @!P2 STG.E.U8 desc[UR38][R8.64+0x10], R3 ;  /* 0x000010030800a986 */ /* 0x0003e2000c101126 */
[C---:B------:R-:W-:Y:S02]  /*2b10*/  ISETP.LT.OR P2, PT, R80.reuse, 0x19, !P1 ;  /* 0x000000195000780c */ /* 0x040fe40004f41670 */
[C---:B------:R-:W-:Y:S02]  /*2b20*/  ISETP.LT.OR P0, PT, R80.reuse, 0x1a, !P0 ;  /* 0x0000001a5000780c */ /* 0x040fe40004701670 */
[----:B------:R-:W-:-:S02]  /*2b30*/  ISETP.LT.OR P1, PT, R80, 0x1a, !P1 ;  /* 0x0000001a5000780c */ /* 0x000fc40004f21670 */
[----:B------:R-:W-:Y:S11]  /*2b40*/  @P4 BRA `(.L_x_60) ;  /* 0x00000000000c4947 */ /* 0x000ff60003800000 */
[----:B------:R-:W1:Y:S02]  /*2b50*/  LDG.E.U8 R66, desc[UR38][R20.64+0x11] ;  /* 0x0000112614427981 */ /* 0x000e64000c1e1100 */
[----:B-1----:R-:W-:-:S05]  /*2b60*/  PRMT R3, R66, 0x8880, RZ ;  /* 0x0000888042037816 */ /* 0x002fca00000000ff */
[----:B------:R-:W-:-:S07]  /*2b70*/  IMAD R76, R3, R58, RZ ;  /* 0x0000003a034c7224 */ /* 0x000fce00078e02ff */
.L_x_60:
[----:B------:R-:W-:Y:S05]  /*2b80*/  BSYNC B1 ;  /* 0x0000000000017941 */ /* 0x000fea0003800000 */
.L_x_59:
[----:B------:R-:W-:Y:S01]  /*2b90*/  @!P4 IMAD R51, R51, R23, R76 ;  /* 0x000000173333c224 */ /* 0x000fe200078e024c */
[----:B------:R-:W-:Y:S04]  /*2ba0*/  BSSY B1, `(.L_x_61) ;  /* 0x0000006000017945 */ /* 0x000fe80003800000 */
[----:B------:R3:W-:Y:S01]  /*2bb0*/  @!P4 STG.E.U8 desc[UR38][R8.64+0x11], R51 ;  /* 0x000011330800c986 */ /* 0x0007e2000c101126 */
[----:B------:R-:W-:Y:S05]  /*2bc0*/  @P3 BRA `(.L_x_62) ;  /* 0x00000000000c3947 */ /* 0x000fea0003800000 */
[----:B------:R-:W1:Y:S02]  /*2bd0*/  LDG.E.U8 R66, desc[UR38][R74.64+0x18] ;  /* 0x000018264a427981 */ /* 0x000e64000c1e1100 */
[----:B-1----:R-:W-:-:S05]  /*2be0*/  PRMT R3, R66, 0x8880, RZ ;  /* 0x0000888042037816 */ /* 0x002fca00000000ff */
[----:B------:R-:W-:-:S07]  /*2bf0*/  IMAD R76, R3, R58, RZ ;  /* 0x0000003a034c7224 */ /* 0x000fce00078e02ff */
.L_x_62:
[----:B------:R-:W-:Y:S05]  /*2c00*/  BSYNC B1 ;  /* 0x0000000000017941 */ /* 0x000fea0003800000 */
.L_x_61:
[----:B-1----:R-:W-:Y:S01]  /*2c10*/  @!P3 IMAD R3, R52, R23, R76 ;  /* 0x000000173403b224 */ /* 0x002fe200078e024c */
[----:B------:R-:W-:Y:S01]  /*2c20*/  BSSY B1, `(.L_x_63) ;  /* 0x0000007000017945 */ /* 0x000fe20003800000 */
[----:B------:R-:W-:-:S03]  /*2c30*/  IMAD.X R71, RZ, RZ, R71, P5 ;  /* 0x000000ffff477224 */ /* 0x000fc600028e0647 */
[----:B------:R1:W-:Y:S01]  /*2c40*/  @!P3 STG.E.U8 desc[UR38][R10.64+0x18], R3 ;  /* 0x000018030a00b986 */ /* 0x0003e2000c101126 */
[----:B------:R-:W-:Y:S05]  /*2c50*/  @P0 BRA `(.L_x_64) ;  /* 0x00000000000c0947 */ /* 0x000fea0003800000 */
[----:B------:R-:W1:Y:S02]  /*2c60*/  LDG.E.U8 R66, desc[UR38][R74.64+0x19] ;  /* 0x000019264a427981 */ /* 0x000e64000c1e1100 */
[----:B-1----:R-:W-:-:S05]  /*2c70*/  PRMT R3, R66, 0x8880, RZ ;  /* 0x0000888042037816 */ /* 0x002fca00000000ff */
[----:B------:R-:W-:-:S07]  /*2c80*/  IMAD R76, R3, R58, RZ ;  /* 0x0000003a034c7224 */ /* 0x000fce00078e02ff */
.L_x_64:
[----:B------:R-:W-:Y:S05]  /*2c90*/  BSYNC B1 ;  /* 0x0000000000017941 */ /* 0x000fea0003800000 */
.L_x_63:
[----:B------:R-:W-:Y:S01]  /*2ca0*/  @!P0 IMAD R53, R53, R23, R76 ;  /* 0x0000001735358224 */ /* 0x000fe200078e024c */
[----:B------:R-:W-:Y:S01]  /*2cb0*/  BSSY B1, `(.L_x_65) ;  /* 0x0000007000017945 */ /* 0x000fe20003800000 */
[----:B------:R-:W-:-:S03]  /*2cc0*/  IMAD R40, R71, R78, RZ ;  /* 0x0000004e47287224 */ /* 0x000fc600078e02ff */
[----:B------:R0:W-:Y:S01]  /*2cd0*/  @!P0 STG.E.U8 desc[UR38][R10.64+0x19], R53 ;  /* 0x000019350a008986 */ /* 0x0001e2000c101126 */
[----:B------:R-:W-:Y:S05]  /*2ce0*/  @P2 BRA `(.L_x_66) ;  /* 0x00000000000c2947 */ /* 0x000fea0003800000 */
[----:B------:R-:W1:Y:S02]  /*2cf0*/  LDG.E.U8 R66, desc[UR38][R20.64+0x18] ;  /* 0x0000182614427981 */ /* 0x000e64000c1e1100 */
[----:B-1----:R-:W-:-:S05]  /*2d00*/  PRMT R3, R66, 0x8880, RZ ;  /* 0x0000888042037816 */ /* 0x002fca00000000ff */
[----:B------:R-:W-:-:S07]  /*2d10*/  IMAD R76, R3, R58, RZ ;  /* 0x0000003a034c7224 */ /* 0x000fce00078e02ff */
.L_x_66:
[----:B------:R-:W-:Y:S05]  /*2d20*/  BSYNC B1 ;  /* 0x0000000000017941 */ /* 0x000fea0003800000 */
.L_x_65:
[----:B-1----:R-:W-:Y:S01]  /*2d30*/  @!P2 IMAD R3, R54, R23, R76 ;  /* 0x000000173603a224 */ /* 0x002fe200078e024c */
[----:B------:R-:W-:Y:S01]  /*2d40*/  BSSY B1, `(.L_x_67) ;  /* 0x0000009000017945 */ /* 0x000fe20003800000 */
[C---:B--2---:R-:W-:Y:S02]  /*2d50*/  IMAD R41, R43.reuse, R79, R40 ;  /* 0x0000004f2b297224 */ /* 0x044fe400078e0228 */
[CC--:B------:R-:W-:Y:S01]  /*2d60*/  IMAD.WIDE.U32 R68, R43.reuse, R78.reuse, R68 ;  /* 0x0000004e2b447225 */ /* 0x0c0fe200078e0044 */
[----:B------:R1:W-:Y:S03]  /*2d70*/  @!P2 STG.E.U8 desc[UR38][R8.64+0x18], R3 ;  /* 0x000018030800a986 */ /* 0x0003e6000c101126 */
[----:B0---4-:R-:W-:Y:S01]  /*2d80*/  IMAD.WIDE.U32 R10, R43, R78, R14 ;  /* 0x0000004e2b0a7225 */ /* 0x011fe200078e000e */
[----:B------:R-:W-:Y:S06]  /*2d90*/  @P1 BRA `(.L_x_68) ;  /* 0x00000000000c1947 */ /* 0x000fec0003800000 */
[----:B------:R-:W1:Y:S02]  /*2da0*/  LDG.E.U8 R66, desc[UR38][R20.64+0x19] ;  /* 0x0000192614427981 */ /* 0x000e64000c1e1100 */
[----:B-1----:R-:W-:-:S05]  /*2db0*/  PRMT R3, R66, 0x8880, RZ ;  /* 0x0000888042037816 */ /* 0x002fca00000000ff */
[----:B------:R-:W-:-:S07]  /*2dc0*/  IMAD R76, R3, R58, RZ ;  /* 0x0000003a034c7224 */ /* 0x000fce00078e02ff */
.L_x_68:
[----:B------:R-:W-:Y:S05]  /*2dd0*/  BSYNC B1 ;  /* 0x0000000000017941 */ /* 0x000fea0003800000 */
.L_x_67:
[----:B------:R-:W-:Y:S01]  /*2de0*/  @!P1 IMAD R55, R55, R23, R76 ;  /* 0x0000001737379224 */ /* 0x000fe200078e024c */
[----:B------:R-:W-:Y:S01]  /*2df0*/  ISETP.GE.AND P2, PT, R77, 0x81, PT ;  /* 0x000000814d00780c */ /* 0x000fe20003f46270 */
[----:B------:R-:W-:Y:S01]  /*2e00*/  BSSY B1, `(.L_x_69) ;  /* 0x000000c000017945 */ /* 0x000fe20003800000 */
[----:B------:R-:W-:Y:S02]  /*2e10*/  IADD3 R10, P5, R10, R12, RZ ;  /* 0x0000000c0a0a7210 */ /* 0x000fe40007fbe0ff */
[----:B------:R0:W-:Y:S01]  /*2e20*/  @!P1 STG.E.U8 desc[UR38][R8.64+0x19], R55 ;  /* 0x0000193708009986 */ /* 0x0001e2000c101126 */
[----:B------:R-:W-:Y:S02]  /*2e30*/  ISETP.LT.OR P1, PT, R80, 0x1, !P2 ;  /* 0x000000015000780c */ /* 0x000fe40005721670 */
[----:B------:R-:W-:Y:S02]  /*2e40*/  IADD3.X R11, R13, R11, R41, P5, !PT ;  /* 0x0000000b0d0b7210 */ /* 0x000fe40002ffe429 */
[----:B------:R-:W-:-:S02]  /*2e50*/  ISETP.GE.AND P0, PT, R77, 0x89, PT ;  /* 0x000000894d00780c */ /* 0x000fc40003f06270 */
[----:B------:R-:W-:Y:S02]  /*2e60*/  IADD3 R12, P4, P3, R72, R12, R68 ;  /* 0x0000000c480c7210 */ /* 0x000fe40007b9e044 */
[----:B------:R-:W-:-:S05]  /*2e70*/  ISETP.LT.OR P5, PT, R80, 0x2, !P2 ;  /* 0x000000025000780c */ /* 0x000fca00057a1670 */
[----:B0-----:R-:W-:Y:S08]  /*2e80*/  @P1 BRA `(.L_x_70) ;  /* 0x00000000000c1947 */ /* 0x001ff00003800000 */
[----:B------:R-:W1:Y:S02]  /*2e90*/  LDG.E.U8 R66, desc[UR38][R10.64] ;  /* 0x000000260a427981 */ /* 0x000e64000c1e1100 */
[----:B-1----:R-:W-:-:S05]  /*2ea0*/  PRMT R3, R66, 0x8880, RZ ;  /* 0x0000888042037816 */ /* 0x002fca00000000ff */
[----:B------:R-:W-:-:S07]  /*2eb0*/  IMAD R76, R3, R58, RZ ;  /* 0x0000003a034c7224 */ /* 0x000fce00078e02ff */
.L_x_70:
[----:B------:R-:W-:Y:S05]  /*2ec0*/  BSYNC B1 ;  /* 0x0000000000017941 */ /* 0x000fea0003800000 */
.L_x_69:
[----:B-1----:R-:W-:Y:S01]  /*2ed0*/  @!P1 IMAD R3, R24, R23, R76 ;  /* 0x0000001718039224 */ /* 0x002fe200078e024c */
[----:B------:R-:W-:Y:S01]  /*2ee0*/  BSSY B1, `(.L_x_71) ;  /* 0x0000007000017945 */ /* 0x000fe20003800000 */
[----:B------:R-:W-:-:S03]  /*2ef0*/  IMAD.IADD R68, R41, 0x1, R69 ;  /* 0x0000000129447824 */ /* 0x000fc600078e0245 */
[----:B------:R0:W-:Y:S01]  /*2f00*/  @!P1 STG.E.U8 desc[UR38][R4.64], R3 ;  /* 0x0000000304009986 */ /* 0x0001e2000c101126 */
[----:B------:R-:W-:Y:S05]  /*2f10*/  @P5 BRA `(.L_x_72) ;  /* 0x00000000000c5947 */ /* 0x000fea0003800000 */
[----:B------:R-:W0:Y:S02]  /*2f20*/  LDG.E.U8 R66, desc[UR38][R10.64+0x1] ;  /* 0x000001260a427981 */ /* 0x000e24000c1e1100 */
[----:B0-----:R-:W-:-:S05]  /*2f30*/  PRMT R3, R66, 0x8880, RZ ;  /* 0x0000888042037816 */ /* 0x001fca00000000ff */
[----:B------:R-:W-:-:S07]  /*2f40*/  IMAD R76, R3, R58, RZ ;  /* 0x0000003a034c7224 */ /* 0x000fce00078e02ff */
.L_x_72:
[----:B------:R-:W-:Y:S05]  /*2f50*/  BSYNC B1 ;  /* 0x0000000000017941 */ /* 0x000fea0003800000 */
.L_x_71:
[C---:B------:R-:W-:Y:S01]  /*2f60*/  ISETP.LT.OR P1, PT, R80.reuse, 0x1, !P0 ;  /* 0x000000015000780c */ /* 0x040fe20004721670 */
[----:B------:R-:W-:Y:S01]  /*2f70*/  @!P5 IMAD R25, R25, R23, R76 ;  /* 0x000000171919d224 */ /* 0x000fe200078e024c */
[----:B------:R-:W-:Y:S01]  /*2f80*/  BSSY B1, `(.L_x_73) ;  /* 0x000000a000017945 */ /* 0x000fe20003800000 */
[----:B------:R-:W-:Y:S02]  /*2f90*/  IADD3.X R13, R15, R13, R68, P4, P3 ;  /* 0x0000000d0f0d7210 */ /* 0x000fe400027e6444 */
[C---:B------:R-:W-:Y:S01]  /*2fa0*/  ISETP.LT.OR P4, PT, R80.reuse, 0x2, !P0 ;  /* 0x000000025000780c */ /* 0x040fe20004781670 */
[----:B------:R1:W-:Y:S01]  /*2fb0*/  @!P5 STG.E.U8 desc[UR38][R4.64+0x1], R25 ;  /* 0x000001190400d986 */ /* 0x0003e2000c101126 */
[C---:B------:R-:W-:Y:S02]  /*2fc0*/  ISETP.LT.OR P5, PT, R80.reuse, 0x9, !P2 ;  /* 0x000000095000780c */ /* 0x040fe400057a1670 */
[----:B------:R-:W-:-:S04]  /*2fd0*/  ISETP.LT.OR P3, PT, R80, 0xa, !P2 ;  /* 0x0000000a5000780c */ /* 0x000fc80005761670 */
[----:B------:R-:W-:Y:S09]  /*2fe0*/  @P1 BRA `(.L_x_74) ;  /* 0x00000000000c1947 */ /* 0x000ff20003800000 */
[----:B------:R-:W0:Y:S02]  /*2ff0*/  LDG.E.U8 R66, desc[UR38][R12.64] ;  /* 0x000000260c427981 */ /* 0x000e24000c1e1100 */
[----:B0-----:R-:W-:-:S05]  /*3000*/  PRMT R3, R66, 0x8880, RZ ;  /* 0x0000888042037816 */ /* 0x001fca00000000ff */
[----:B------:R-:W-:-:S07]  /*3010*/  IMAD R76, R3, R58, RZ ;  /* 0x0000003a034c7224 */ /* 0x000fce00078e02ff */
.L_x_74:
[----:B------:R-:W-:Y:S05]  /*3020*/  BSYNC B1 ;  /* 0x0000000000017941 */ /* 0x000fea0003800000 */
.L_x_73:
[----:B0-----:R-:W-:Y:S01]  /*3030*/  @!P1 IMAD R3, R26, R23, R76 ;  /* 0x000000171a039224 */ /* 0x001fe200078e024c */
[----:B------:R-:W-:Y:S04]  /*3040*/  BSSY B1, `(.L_x_75) ;  /* 0x0000006000017945 */ /* 0x000fe80003800000 */
[----:B------:R0:W-:Y:S01]  /*3050*/  @!P1 STG.E.U8 desc[UR38][R6.64], R3 ;  /* 0x0000000306009986 */ /* 0x0001e2000c101126 */
[----:B------:R-:W-:Y:S05]  /*3060*/  @P4 BRA `(.L_x_76) ;  /* 0x00000000000c4947 */ /* 0x000fea0003800000 */
[----:B------:R-:W0:Y:S02]  /*3070*/  LDG.E.U8 R66, desc[UR38][R12.64+0x1] ;  /* 0x000001260c427981 */ /* 0x000e24000c1e1100 */
[----:B0-----:R-:W-:-:S05]  /*3080*/  PRMT R3, R66, 0x8880, RZ ;  /* 0x0000888042037816 */ /* 0x001fca00000000ff */
[----:B------:R-:W-:-:S07]  /*3090*/  IMAD R76, R3, R58, RZ ;  /* 0x0000003a034c7224 */ /* 0x000fce00078e02ff */
.L_x_76:
[----:B------:R-:W-:Y:S05]  /*30a0*/  BSYNC B1 ;  /* 0x0000000000017941 */ /* 0x000fea0003800000 */
.L_x_75:
[----:B------:R-:W-:Y:S01]  /*30b0*/  @!P4 IMAD R27, R27, R23, R76 ;  /* 0x000000171b1bc224 */ /* 0x000fe200078e024c */
[----:B------:R-:W-:Y:S04]  /*30c0*/  BSSY B1, `(.L_x_77) ;  /* 0x0000006000017945 */ /* 0x000fe80003800000 */
[----:B------:R2:W-:Y:S01]  /*30d0*/  @!P4 STG.E.U8 desc[UR38][R6.64+0x1], R27 ;  /* 0x0000011b0600c986 */ /* 0x0005e2000c101126 */
[----:B------:R-:W-:Y:S05]  /*30e0*/  @P5 BRA `(.L_x_78) ;  /* 0x00000000000c5947 */ /* 0x000fea0003800000 */
[----:B------:R-:W0:Y:S02]  /*30f0*/  LDG.E.U8 R66, desc[UR38][R10.64+0x8] ;  /* 0x000008260a427981 */ /* 0x000e24000c1e1100 */
[----:B0-----:R-:W-:-:S05]  /*3100*/  PRMT R3, R66, 0x8880, RZ ;  /* 0x0000888042037816 */ /* 0x001fca00000000ff */
[----:B------:R-:W-:-:S07]  /*3110*/  IMAD R76, R3, R58, RZ ;  /* 0x0000003a034c7224 */ /* 0x000fce00078e02ff */
.L_x_78:
[----:B------:R-:W-:Y:S05]  /*3120*/  BSYNC B1 ;  /* 0x0000000000017941 */ /* 0x000fea0003800000 */
.L_x_77:
[----:B0-----:R-:W-:Y:S01]  /*3130*/  @!P5 IMAD R3, R28, R23, R76 ;  /* 0x000000171c03d224 */ /* 0x001fe200078e024c */
[----:B------:R-:W-:Y:S04]  /*3140*/  BSSY B1, `(.L_x_79) ;  /* 0x0000006000017945 */ /* 0x000fe80003800000 */
[----:B------:R0:W-:Y:S01]  /*3150*/  @!P5 STG.E.U8 desc[UR38][R4.64+0x8], R3 ;  /* 0x000008030400d986 */ /* 0x0001e2000c101126 */
[----:B------:R-:W-:Y:S05]  /*3160*/  @P3 BRA `(.L_x_80) ;  /* 0x00000000000c3947 */ /* 0x000fea0003800000 */
[----:B------:R-:W0:Y:S02]  /*3170*/  LDG.E.U8 R66, desc[UR38][R10.64+0x9] ;  /* 0x000009260a427981 */ /* 0x000e24000c1e1100 */
[----:B0-----:R-:W-:-:S05]  /*3180*/  PRMT R3, R66, 0x8880, RZ ;  /* 0x0000888042037816 */ /* 0x001fca00000000ff */
[----:B------:R-:W-:-:S07]  /*3190*/  IMAD R76, R3, R58, RZ ;  /* 0x0000003a034c7224 */ /* 0x000fce00078e02ff */
.L_x_80:
[----:B------:R-:W-:Y:S05]  /*31a0*/  BSYNC B1 ;  /* 0x0000000000017941 */ /* 0x000fea0003800000 */
.L_x_79:
[C---:B------:R-:W-:Y:S01]  /*31b0*/  ISETP.LT.OR P5, PT, R80.reuse, 0x9, !P0 ;  /* 0x000000095000780c */ /* 0x040fe200047a1670 */
[----:B------:R-:W-:Y:S01]  /*31c0*/  @!P3 IMAD R29, R29, R23, R76 ;  /* 0x000000171d1db224 */ /* 0x000fe200078e024c */
[----:B------:R-:W-:Y:S01]  /*31d0*/  BSSY B1, `(.L_x_81) ;  /* 0x0000009000017945 */ /* 0x000fe20003800000 */
[C---:B------:R-:W-:Y:S02]  /*31e0*/  ISETP.LT.OR P4, PT, R80.reuse, 0xa, !P0 ;  /* 0x0000000a5000780c */ /* 0x040fe40004781670 */
[C---:B------:R-:W-:Y:S01]  /*31f0*/  ISETP.LT.OR P1, PT, R80.reuse, 0x12, !P2 ;  /* 0x000000125000780c */ /* 0x040fe20005721670 */
[----:B------:R4:W-:Y:S01]  /*3200*/  @!P3 STG.E.U8 desc[UR38][R4.64+0x9], R29 ;  /* 0x0000091d0400b986 */ /* 0x0009e2000c101126 */
[----:B------:R-:W-:-:S06]  /*3210*/  ISETP.LT.OR P3, PT, R80, 0x11, !P2 ;  /* 0x000000115000780c */ /* 0x000fcc0005761670 */
[----:B------:R-:W-:Y:S07]  /*3220*/  @P5 BRA `(.L_x_82) ;  /* 0x00000000000c5947 */ /* 0x000fee0003800000 */
[----:B------:R-:W0:Y:S02]  /*3230*/  LDG.E.U8 R66, desc[UR38][R12.64+0x8] ;  /* 0x000008260c427981 */ /* 0x000e24000c1e1100 */
[----:B0-----:R-:W-:-:S05]  /*3240*/  PRMT R3, R66, 0x8880, RZ ;  /* 0x0000888042037816 */ /* 0x001fca00000000ff */
[----:B------:R-:W-:-:S07]  /*3250*/  IMAD R76, R3, R58, RZ ;  /* 0x0000003a034c7224 */ /* 0x000fce00078e02ff */
.L_x_82:
[----:B------:R-:W-:Y:S05]  /*3260*/  BSYNC B1 ;  /* 0x0000000000017941 */ /* 0x000fea0003800000 */
.L_x_81:
[----:B0-----:R-:W-:Y:S01]  /*3270*/  @!P5 IMAD R3, R30, R23, R76 ;  /* 0x000000171e03d224 */ /* 0x001fe200078e024c */
[----:B------:R-:W-:Y:S04]  /*3280*/  BSSY B1, `(.L_x_83) ;  /* 0x0000006000017945 */ /* 0x000fe80003800000 */
[----:B------:R0:W-:Y:S01]  /*3290*/  @!P5 STG.E.U8 desc[UR38][R6.64+0x8], R3 ;  /* 0x000008030600d986 */ /* 0x0001e2000c101126 */
[----:B------:R-:W-:Y:S05]  /*32a0*/  @P4 BRA `(.L_x_84) ;  /* 0x00000000000c4947 */ /* 0x000fea0003800000 */
[----:B------:R-:W0:Y:S02]  /*32b0*/  LDG.E.U8 R66, desc[UR38][R12.64+0x9] ;  /* 0x000009260c427981 */ /* 0x000e24000c1e1100 */
[----:B0-----:R-:W-:-:S05]  /*32c0*/  PRMT R3, R66, 0x8880, RZ ;  /* 0x0000888042037816 */ /* 0x001fca00000000ff */
[----:B------:R-:W-:-:S07]  /*32d0*/  IMAD R76, R3, R58, RZ ;  /* 0x0000003a034c7224 */ /* 0x000fce00078e02ff */
.L_x_84:
[----:B------:R-:W-:Y:S05]  /*32e0*/  BSYNC B1 ;  /* 0x0000000000017941 */ /* 0x000fea0003800000 */
.L_x_83:
[----:B------:R-:W-:Y:S01]  /*32f0*/  @!P4 IMAD R31, R31, R23, R76 ;  /* 0x000000171f1fc224 */ /* 0x000fe200078e024c */
[----:B------:R-:W-:Y:S04]  /*3300*/  BSSY B1, `(.L_x_85) ;  /* 0x0000006000017945 */ /* 0x000fe80003800000 */
[----:B------:R0:W-:Y:S01]  /*3310*/  @!P4 STG.E.U8 desc[UR38][R6.64+0x9], R31 ;  /* 0x0000091f0600c986 */ /* 0x0001e2000c101126 */
[----:B------:R-:W-:Y:S05]  /*3320*/  @P3 BRA `(.L_x_86) ;  /* 0x00000000000c3947 */ /* 0x000fea0003800000 */
[----:B------:R-:W0:Y:S02]  /*3330*/  LDG.E.U8 R66, desc[UR38][R10.64+0x10] ;  /* 0x000010260a427981 */ /* 0x000e24000c1e1100 */
[----:B0-----:R-:W-:-:S05]  /*3340*/  PRMT R3, R66, 0x8880, RZ ;  /* 0x0000888042037816 */ /* 0x001fca00000000ff */
[----:B------:R-:W-:-:S07]  /*3350*/  IMAD R76, R3, R58, RZ ;  /* 0x0000003a034c7224 */ /* 0x000fce00078e02ff */
.L_x_86:
[----:B------:R-:W-:Y:S05]  /*3360*/  BSYNC B1 ;  /* 0x0000000000017941 */ /* 0x000fea0003800000 */
.L_x_85:
[----:B0-----:R-:W-:Y:S01]  /*3370*/  @!P3 IMAD R3, R32, R23, R76 ;  /* 0x000000172003b224 */ /* 0x001fe200078e024c */
[----:B------:R-:W-:Y:S04]  /*3380*/  BSSY B1, `(.L_x_87) ;  /* 0x0000006000017945 */ /* 0x000fe80003800000 */
[----:B------:R0:W-:Y:S01]  /*3390*/  @!P3 STG.E.U8 desc[UR38][R4.64+0x10], R3 ;  /* 0x000010030400b986 */ /* 0x0001e2000c101126 */
[----:B------:R-:W-:Y:S05]  /*33a0*/  @P1 BRA `(.L_x_88) ;  /* 0x00000000000c1947 */ /* 0x000fea0003800000 */
[----:B------:R-:W0:Y:S02]  /*33b0*/  LDG.E.U8 R66, desc[UR38][R10.64+0x11] ;  /* 0x000011260a427981 */ /* 0x000e24000c1e1100 */
[----:B0-----:R-:W-:-:S05]  /*33c0*/  PRMT R3, R66, 0x8880, RZ ;  /* 0x0000888042037816 */ /* 0x001fca00000000ff */
[----:B------:R-:W-:-:S07]  /*33d0*/  IMAD R76, R3, R58, RZ ;  /* 0x0000003a034c7224 */ /* 0x000fce00078e02ff */
.L_x_88:
[----:B------:R-:W-:Y:S05]  /*33e0*/  BSYNC B1 ;  /* 0x0000000000017941 */ /* 0x000fea0003800000 */
.L_x_87:
[C---:B------:R-:W-:Y:S01]  /*33f0*/  ISETP.LT.OR P4, PT, R80.reuse, 0x11, !P0 ;  /* 0x000000115000780c */ /* 0x040fe20004781670 */
[----:B------:R-:W-:Y:S01]  /*3400*/  @!P1 IMAD R33, R33, R23, R76 ;  /* 0x0000001721219224 */ /* 0x000fe200078e024c */
[----:B------:R-:W-:Y:S01]  /*3410*/  BSSY B1, `(.L_x_89) ;  /* 0x000000a000017945 */ /* 0x000fe20003800000 */
[C---:B------:R-:W-:Y:S02]  /*3420*/  ISETP.LT.OR P3, PT, R80.reuse, 0x12, !P0 ;  /* 0x000000125000780c */ /* 0x040fe40004761670 */
        /* <DEDUP_REMOVED lines=8> */
.L_x_90:
[----:B------:R-:W-:Y:S05]  /*34b0*/  BSYNC B1 ;  /* 0x0000000000017941 */ /* 0x000fea0003800000 */
.L_x_89:
[----:B0-----:R-:W-:Y:S01]  /*34c0*/  @!P4 IMAD R3, R34, R23, R76 ;  /* 0x000000172203c224 */ /* 0x001fe200078e024c */
[----:B------:R-:W-:Y:S04]  /*34d0*/  BSSY B1, `(.L_x_91) ;  /* 0x0000006000017945 */ /* 0x000fe80003800000 */
[----:B------:R0:W-:Y:S01]  /*34e0*/  @!P4 STG.E.U8 desc[UR38][R6.64+0x10], R3 ;  /* 0x000010030600c986 */ /* 0x0001e2000c101126 */
[----:B------:R-:W-:Y:S05]  /*34f0*/  @P3 BRA `(.L_x_92) ;  /* 0x00000000000c3947 */ /* 0x000fea0003800000 */
[----:B------:R-:W0:Y:S02]  /*3500*/  LDG.E.U8 R66, desc[UR38][R12.64+0x11] ;  /* 0x000011260c427981 */ /* 0x000e24000c1e1100 */
[----:B0-----:R-:W-:-:S05]  /*3510*/  PRMT R3, R66, 0x8880, RZ ;  /* 0x0000888042037816 */ /* 0x001fca00000000ff */
[----:B------:R-:W-:-:S07]  /*3520*/  IMAD R76, R3, R58, RZ ;  /* 0x0000003a034c7224 */ /* 0x000fce00078e02ff */
.L_x_92:
[----:B------:R-:W-:Y:S05]  /*3530*/  BSYNC B1 ;  /* 0x0000000000017941 */ /* 0x000fea0003800000 */
.L_x_91:
[----:B------:R-:W-:Y:S01]  /*3540*/  @!P3 IMAD R35, R35, R23, R76 ;  /* 0x000000172323b224 */ /* 0x000fe200078e024c */
[----:B------:R-:W-:Y:S04]  /*3550*/  BSSY B1, `(.L_x_93) ;  /* 0x0000006000017945 */ /* 0x000fe80003800000 */
[----:B------:R0:W-:Y:S01]  /*3560*/  @!P3 STG.E.U8 desc[UR38][R6.64+0x11], R35 ;  /* 0x000011230600b986 */ /* 0x0001e2000c101126 */
[----:B------:R-:W-:Y:S05]  /*3570*/  @P1 BRA `(.L_x_94) ;  /* 0x00000000000c1947 */ /* 0x000fea0003800000 */
[----:B------:R-:W0:Y:S02]  /*3580*/  LDG.E.U8 R66, desc[UR38][R10.64+0x18] ;  /* 0x000018260a427981 */ /* 0x000e24000c1e1100 */
[----:B0-----:R-:W-:-:S05]  /*3590*/  PRMT R3, R66, 0x8880, RZ ;  /* 0x0000888042037816 */ /* 0x001fca00000000ff */
[----:B------:R-:W-:-:S07]  /*35a0*/  IMAD R76, R3, R58, RZ ;  /* 0x0000003a034c7224 */ /* 0x000fce00078e02ff */
.L_x_94:
[----:B------:R-:W-:Y:S05]  /*35b0*/  BSYNC B1 ;  /* 0x0000000000017941 */ /* 0x000fea0003800000 */
.L_x_93:
[----:B0-----:R-:W-:Y:S01]  /*35c0*/  @!P1 IMAD R3, R36, R23, R76 ;  /* 0x0000001724039224 */ /* 0x001fe200078e024c */
[----:B------:R-:W-:Y:S04]  /*35d0*/  BSSY B1, `(.L_x_95) ;  /* 0x0000006000017945 */ /* 0x000fe80003800000 */
[----:B------:R0:W-:Y:S01]  /*35e0*/  @!P1 STG.E.U8 desc[UR38][R4.64+0x18], R3 ;  /* 0x0000180304009986 */ /* 0x0001e2000c101126 */
[----:B------:R-:W-:Y:S05]  /*35f0*/  @P2 BRA `(.L_x_96) ;  /* 0x00000000000c2947 */ /* 0x000fea0003800000 */
[----:B------:R-:W0:Y:S02]  /*3600*/  LDG.E.U8 R66, desc[UR38][R10.64+0x19] ;  /* 0x000019260a427981 */ /* 0x000e24000c1e1100 */
[----:B0-----:R-:W-:-:S05]  /*3610*/  PRMT R3, R66, 0x8880, RZ ;  /* 0x0000888042037816 */ /* 0x001fca00000000ff */
[----:B------:R-:W-:-:S07]  /*3620*/  IMAD R76, R3, R58, RZ ;  /* 0x0000003a034c7224 */ /* 0x000fce00078e02ff */
.L_x_96:
[----:B------:R-:W-:Y:S05]  /*3630*/  BSYNC B1 ;  /* 0x0000000000017941 */ /* 0x000fea0003800000 */
.L_x_95:
[----:B------:R-:W-:Y:S01]  /*3640*/  @!P2 IMAD R37, R37, R23, R76 ;  /* 0x000000172525a224 */ /* 0x000fe200078e024c */
[----:B------:R-:W-:Y:S04]  /*3650*/  BSSY B1, `(.L_x_97) ;  /* 0x0000006000017945 */ /* 0x000fe80003800000 */
[----:B------:R0:W-:Y:S01]  /*3660*/  @!P2 STG.E.U8 desc[UR38][R4.64+0x19], R37 ;  /* 0x000019250400a986 */ /* 0x0001e2000c101126 */
[----:B------:R-:W-:Y:S05]  /*3670*/  @P5 BRA `(.L_x_98) ;  /* 0x00000000000c5947 */ /* 0x000fea0003800000 */
[----:B------:R-:W0:Y:S02]  /*3680*/  LDG.E.U8 R66, desc[UR38][R12.64+0x18] ;  /* 0x000018260c427981 */ /* 0x000e24000c1e1100 */
[----:B0-----:R-:W-:-:S05]  /*3690*/  PRMT R3, R66, 0x8880, RZ ;  /* 0x0000888042037816 */ /* 0x001fca00000000ff */
[----:B------:R-:W-:-:S07]  /*36a0*/  IMAD R76, R3, R58, RZ ;  /* 0x0000003a034c7224 */ /* 0x000fce00078e02ff */
.L_x_98:
[----:B------:R-:W-:Y:S05]  /*36b0*/  BSYNC B1 ;  /* 0x0000000000017941 */ /* 0x000fea0003800000 */
.L_x_97:
[----:B0-----:R-:W-:Y:S01]  /*36c0*/  @!P5 IMAD R3, R38, R23, R76 ;  /* 0x000000172603d224 */ /* 0x001fe200078e024c */
[----:B------:R-:W-:Y:S01]  /*36d0*/  ISETP.LT.OR P0, PT, R80, 0x1a, !P0 ;  /* 0x0000001a5000780c */ /* 0x000fe20004701670 */
[----:B------:R-:W-:Y:S03]  /*36e0*/  BSSY B1, `(.L_x_99) ;  /* 0x0000006000017945 */ /* 0x000fe60003800000 */
[----:B------:R0:W-:Y:S09]  /*36f0*/  @!P5 STG.E.U8 desc[UR38][R6.64+0x18], R3 ;  /* 0x000018030600d986 */ /* 0x0001f2000c101126 */
[----:B------:R-:W-:Y:S05]  /*3700*/  @P0 BRA `(.L_x_100) ;  /* 0x00000000000c0947 */ /* 0x000fea0003800000 */
[----:B------:R-:W0:Y:S02]  /*3710*/  LDG.E.U8 R66, desc[UR38][R12.64+0x19] ;  /* 0x000019260c427981 */ /* 0x000e24000c1e1100 */
[----:B0-----:R-:W-:-:S05]  /*3720*/  PRMT R3, R66, 0x8880, RZ ;  /* 0x0000888042037816 */ /* 0x001fca00000000ff */
[----:B------:R-:W-:-:S07]  /*3730*/  IMAD R76, R3, R58, RZ ;  /* 0x0000003a034c7224 */ /* 0x000fce00078e02ff */
.L_x_100:
[----:B------:R-:W-:Y:S05]  /*3740*/  BSYNC B1 ;  /* 0x0000000000017941 */ /* 0x000fea0003800000 */
.L_x_99:
[----:B------:R-:W-:Y:S01]  /*3750*/  IMAD R39, R39, R23, R76 ;  /* 0x0000001727277224 */ /* 0x000fe200078e024c */
[----:B------:R-:W-:Y:S06]  /*3760*/  @P0 BRA `(.L_x_101) ;  /* 0x0000000400980947 */ /* 0x000fec0003800000 */
[----:B------:R0:W-:Y:S01]  /*3770*/  STG.E.U8 desc[UR38][R6.64+0x19], R39 ;  /* 0x0000192706007986 */ /* 0x0001e2000c101126 */
[----:B------:R-:W-:Y:S05]  /*3780*/  BRA `(.L_x_101) ;  /* 0x0000000400907947 */ /* 0x000fea0003800000 */
.L_x_36:
[C---:B------:R-:W-:Y:S02]  /*3790*/  ISETP.GE.AND P2, PT, R77.reuse, 0x1, PT ;  /* 0x000000014d00780c */ /* 0x040fe40003f46270 */
[----:B------:R-:W-:Y:S02]  /*37a0*/  ISETP.GE.AND P0, PT, R77, 0x9, PT ;  /* 0x000000094d00780c */ /* 0x000fe40003f06270 */
[C---:B------:R-:W-:Y:S02]  /*37b0*/  ISETP.LT.OR P3, PT, R80.reuse, 0x1, !P2 ;  /* 0x000000015000780c */ /* 0x040fe40005761670 */
[C---:B------:R-:W-:Y:S02]  /*37c0*/  ISETP.LT.OR P5, PT, R80.reuse, 0x2, !P2 ;  /* 0x000000025000780c */ /* 0x040fe400057a1670 */
[C---:B------:R-:W-:Y:S02]  /*37d0*/  ISETP.LT.OR P1, PT, R80.reuse, 0x1, !P0 ;  /* 0x000000015000780c */ /* 0x040fe40004721670 */
[----:B------:R-:W-:-:S07]  /*37e0*/  ISETP.LT.OR P4, PT, R80, 0x2, !P0 ;  /* 0x000000025000780c */ /* 0x000fce0004781670 */
[-C--:B------:R-:W-:Y:S02]  /*37f0*/  @!P3 IMAD R3, R40, R23.reuse, RZ ;  /* 0x000000172803b224 */ /* 0x080fe400078e02ff */
[-C--:B------:R-:W-:Y:S02]  /*3800*/  @!P5 IMAD R41, R41, R23.reuse, RZ ;  /* 0x000000172929d224 */ /* 0x080fe400078e02ff */
[-C--:B------:R-:W-:Y:S01]  /*3810*/  @!P1 IMAD R13, R42, R23.reuse, RZ ;  /* 0x000000172a0d9224 */ /* 0x080fe200078e02ff */
[----:B------:R0:W-:Y:S01]  /*3820*/  @!P3 STG.E.U8 desc[UR38][R10.64], R3 ;  /* 0x000000030a00b986 */ /* 0x0001e2000c101126 */
[C---:B------:R-:W-:Y:S01]  /*3830*/  ISETP.LT.OR P3, PT, R80.reuse, 0x9, !P2 ;  /* 0x000000095000780c */ /* 0x040fe20005761670 */
[----:B------:R-:W-:Y:S02]  /*3840*/  @!P4 IMAD R43, R43, R23, RZ ;  /* 0x000000172b2bc224 */ /* 0x000fe400078e02ff */
[----:B------:R-:W-:Y:S01]  /*3850*/  @!P5 STG.E.U8 desc[UR38][R10.64+0x1], R41 ;  /* 0x000001290a00d986 */ /* 0x000fe2000c101126 */
[----:B------:R-:W-:-:S03]  /*3860*/  ISETP.LT.OR P5, PT, R80, 0xa, !P2 ;  /* 0x0000000a5000780c */ /* 0x000fc600057a1670 */
[----:B------:R1:W-:Y:S01]  /*3870*/  @!P1 STG.E.U8 desc[UR38][R8.64], R13 ;  /* 0x0000000d08009986 */ /* 0x0003e2000c101126 */
[----:B------:R-:W-:-:S03]  /*3880*/  ISETP.LT.OR P1, PT, R80, 0x9, !P0 ;  /* 0x000000095000780c */ /* 0x000fc60004721670 */
[----:B------:R-:W-:Y:S01]  /*3890*/  @!P4 STG.E.U8 desc[UR38][R8.64+0x1], R43 ;  /* 0x0000012b0800c986 */ /* 0x000fe2000c101126 */
[----:B------:R-:W-:Y:S01]  /*38a0*/  ISETP.LT.OR P4, PT, R80, 0xa, !P0 ;  /* 0x0000000a5000780c */ /* 0x000fe20004781670 */
[----:B------:R-:W-:-:S04]  /*38b0*/  @!P3 IMAD R15, R44, R23, RZ ;  /* 0x000000172c0fb224 */ /* 0x000fc800078e02ff */
[-C--:B------:R-:W-:Y:S01]  /*38c0*/  @!P5 IMAD R45, R45, R23.reuse, RZ ;  /* 0x000000172d2dd224 */ /* 0x080fe200078e02ff */
[----:B------:R2:W-:Y:S01]  /*38d0*/  @!P3 STG.E.U8 desc[UR38][R10.64+0x8], R15 ;  /* 0x0000080f0a00b986 */ /* 0x0005e2000c101126 */
[----:B------:R-:W-:Y:S02]  /*38e0*/  ISETP.LT.OR P3, PT, R80, 0x11, !P2 ;  /* 0x000000115000780c */ /* 0x000fe40005761670 */
[-C--:B0-----:R-:W-:Y:S01]  /*38f0*/  @!P1 IMAD R3, R46, R23.reuse, RZ ;  /* 0x000000172e039224 */ /* 0x081fe200078e02ff */
[----:B------:R-:W-:Y:S01]  /*3900*/  @!P5 STG.E.U8 desc[UR38][R10.64+0x9], R45 ;  /* 0x0000092d0a00d986 */ /* 0x000fe2000c101126 */
[C---:B------:R-:W-:Y:S02]  /*3910*/  ISETP.LT.OR P5, PT, R80.reuse, 0x12, !P2 ;  /* 0x000000125000780c */ /* 0x040fe400057a1670 */
[----:B------:R-:W-:Y:S01]  /*3920*/  @!P4 IMAD R47, R47, R23, RZ ;  /* 0x000000172f2fc224 */ /* 0x000fe200078e02ff */
[----:B------:R0:W-:Y:S01]  /*3930*/  @!P1 STG.E.U8 desc[UR38][R8.64+0x8], R3 ;  /* 0x0000080308009986 */ /* 0x0001e2000c101126 */
[----:B------:R-:W-:-:S03]  /*3940*/  ISETP.LT.OR P1, PT, R80, 0x11, !P0 ;  /* 0x000000115000780c */ /* 0x000fc60004721670 */
[----:B------:R-:W-:Y:S01]  /*3950*/  @!P4 STG.E.U8 desc[UR38][R8.64+0x9], R47 ;  /* 0x0000092f0800c986 */ /* 0x000fe2000c101126 */
[----:B------:R-:W-:Y:S01]  /*3960*/  ISETP.LT.OR P4, PT, R80, 0x12, !P0 ;  /* 0x000000125000780c */ /* 0x000fe20004781670 */
[----:B-1----:R-:W-:-:S04]  /*3970*/  @!P3 IMAD R13, R48, R23, RZ ;  /* 0x00000017300db224 */ /* 0x002fc800078e02ff */
[-C--:B------:R-:W-:Y:S01]  /*3980*/  @!P5 IMAD R49, R49, R23.reuse, RZ ;  /* 0x000000173131d224 */ /* 0x080fe200078e02ff */
[----:B------:R1:W-:Y:S01]  /*3990*/  @!P3 STG.E.U8 desc[UR38][R10.64+0x10], R13 ;  /* 0x0000100d0a00b986 */ /* 0x0003e2000c101126 */
[----:B------:R-:W-:Y:S02]  /*39a0*/  ISETP.LT.OR P3, PT, R80, 0x19, !P2 ;  /* 0x000000195000780c */ /* 0x000fe40005761670 */
[-C--:B--2---:R-:W-:Y:S01]  /*39b0*/  @!P1 IMAD R15, R50, R23.reuse, RZ ;  /* 0x00000017320f9224 */ /* 0x084fe200078e02ff */
[----:B------:R-:W-:Y:S01]  /*39c0*/  @!P5 STG.E.U8 desc[UR38][R10.64+0x11], R49 ;  /* 0x000011310a00d986 */ /* 0x000fe2000c101126 */
[----:B------:R-:W-:Y:S02]  /*39d0*/  ISETP.LT.OR P2, PT, R80, 0x1a, !P2 ;  /* 0x0000001a5000780c */ /* 0x000fe40005741670 */
[----:B------:R-:W-:Y:S01]  /*39e0*/  @!P4 IMAD R51, R51, R23, RZ ;  /* 0x000000173333c224 */ /* 0x000fe200078e02ff */
[----:B------:R2:W-:Y:S01]  /*39f0*/  @!P1 STG.E.U8 desc[UR38][R8.64+0x10], R15 ;  /* 0x0000100f08009986 */ /* 0x0005e2000c101126 */
[----:B------:R-:W-:-:S02]  /*3a00*/  ISETP.GE.AND P1, PT, R77, 0x81, PT ;  /* 0x000000814d00780c */ /* 0x000fc40003f26270 */
[C---:B------:R-:W-:Y:S01]  /*3a10*/  ISETP.LT.OR P5, PT, R80.reuse, 0x19, !P0 ;  /* 0x000000195000780c */ /* 0x040fe200047a1670 */
[----:B------:R-:W-:Y:S01]  /*3a20*/  @!P4 STG.E.U8 desc[UR38][R8.64+0x11], R51 ;  /* 0x000011330800c986 */ /* 0x000fe2000c101126 */
[----:B------:R-:W-:Y:S01]  /*3a30*/  ISETP.LT.OR P0, PT, R80, 0x1a, !P0 ;  /* 0x0000001a5000780c */ /* 0x000fe20004701670 */
[----:B0-----:R-:W-:Y:S01]  /*3a40*/  @!P3 IMAD R3, R52, R23, RZ ;  /* 0x000000173403b224 */ /* 0x001fe200078e02ff */
[----:B------:R-:W-:-:S03]  /*3a50*/  ISETP.LT.OR P4, PT, R80, 0x1, !P1 ;  /* 0x000000015000780c */ /* 0x000fc60004f81670 */
[----:B------:R-:W-:Y:S01]  /*3a60*/  @!P2 IMAD R53, R53, R23, RZ ;  /* 0x000000173535a224 */ /* 0x000fe200078e02ff */
[----:B------:R0:W-:Y:S01]  /*3a70*/  @!P3 STG.E.U8 desc[UR38][R10.64+0x18], R3 ;  /* 0x000018030a00b986 */ /* 0x0001e2000c101126 */
[----:B------:R-:W-:-:S03]  /*3a80*/  ISETP.LT.OR P3, PT, R80, 0x2, !P1 ;  /* 0x000000025000780c */ /* 0x000fc60004f61670 */
[----:B------:R3:W-:Y:S01]  /*3a90*/  @!P2 STG.E.U8 desc[UR38][R10.64+0x19], R53 ;  /* 0x000019350a00a986 */ /* 0x0007e2000c101126 */
[-C--:B-1----:R-:W-:Y:S01]  /*3aa0*/  @!P5 IMAD R13, R54, R23.reuse, RZ ;  /* 0x00000017360dd224 */ /* 0x082fe200078e02ff */
[----:B------:R-:W-:Y:S01]  /*3ab0*/  ISETP.GE.AND P2, PT, R77, 0x89, PT ;  /* 0x000000894d00780c */ /* 0x000fe20003f46270 */
[-C--:B------:R-:W-:Y:S02]  /*3ac0*/  @!P0 IMAD R55, R55, R23.reuse, RZ ;  /* 0x0000001737378224 */ /* 0x080fe400078e02ff */
[----:B--2---:R-:W-:Y:S01]  /*3ad0*/  @!P4 IMAD R15, R24, R23, RZ ;  /* 0x00000017180fc224 */ /* 0x004fe200078e02ff */
[----:B------:R-:W-:Y:S01]  /*3ae0*/  @!P5 STG.E.U8 desc[UR38][R8.64+0x18], R13 ;  /* 0x0000180d0800d986 */ /* 0x000fe2000c101126 */
[----:B------:R-:W-:-:S03]  /*3af0*/  ISETP.LT.OR P5, PT, R80, 0x1, !P2 ;  /* 0x000000015000780c */ /* 0x000fc600057a1670 */
[----:B------:R-:W-:Y:S01]  /*3b00*/  @!P3 IMAD R25, R25, R23, RZ ;  /* 0x000000171919b224 */ /* 0x000fe200078e02ff */
[----:B------:R-:W-:Y:S01]  /*3b10*/  @!P0 STG.E.U8 desc[UR38][R8.64+0x19], R55 ;  /* 0x0000193708008986 */ /* 0x000fe2000c101126 */
[----:B------:R-:W-:-:S03]  /*3b20*/  ISETP.LT.OR P0, PT, R80, 0x2, !P2 ;  /* 0x000000025000780c */ /* 0x000fc60005701670 */
[----:B------:R-:W-:Y:S01]  /*3b30*/  @!P4 STG.E.U8 desc[UR38][R4.64], R15 ;  /* 0x0000000f0400c986 */ /* 0x000fe2000c101126 */
[----:B------:R-:W-:-:S03]  /*3b40*/  ISETP.LT.OR P4, PT, R80, 0x9, !P1 ;  /* 0x000000095000780c */ /* 0x000fc60004f81670 */
[----:B------:R-:W-:Y:S01]  /*3b50*/  @!P3 STG.E.U8 desc[UR38][R4.64+0x1], R25 ;  /* 0x000001190400b986 */ /* 0x000fe2000c101126 */
[----:B------:R-:W-:Y:S01]  /*3b60*/  ISETP.LT.OR P3, PT, R80, 0xa, !P1 ;  /* 0x0000000a5000780c */ /* 0x000fe20004f61670 */
[----:B0-----:R-:W-:-:S04]  /*3b70*/  @!P5 IMAD R3, R26, R23, RZ ;  /* 0x000000171a03d224 */ /* 0x001fc800078e02ff */
[-C--:B------:R-:W-:Y:S01]  /*3b80*/  @!P0 IMAD R27, R27, R23.reuse, RZ ;  /* 0x000000171b1b8224 */ /* 0x080fe200078e02ff */
[----:B------:R0:W-:Y:S01]  /*3b90*/  @!P5 STG.E.U8 desc[UR38][R6.64], R3 ;  /* 0x000000030600d986 */ /* 0x0001e2000c101126 */
[----:B------:R-:W-:Y:S02]  /*3ba0*/  ISETP.LT.OR P5, PT, R80, 0x11, !P1 ;  /* 0x000000115000780c */ /* 0x000fe40004fa1670 */
[-C--:B---3--:R-:W-:Y:S01]  /*3bb0*/  @!P4 IMAD R11, R28, R23.reuse, RZ ;  /* 0x000000171c0bc224 */ /* 0x088fe200078e02ff */
[----:B------:R-:W-:Y:S01]  /*3bc0*/  @!P0 STG.E.U8 desc[UR38][R6.64+0x1], R27 ;  /* 0x0000011b06008986 */ /* 0x000fe2000c101126 */
[C---:B------:R-:W-:Y:S02]  /*3bd0*/  ISETP.LT.OR P0, PT, R80.reuse, 0x9, !P2 ;  /* 0x000000095000780c */ /* 0x040fe40005701670 */
[----:B------:R-:W-:Y:S01]  /*3be0*/  @!P3 IMAD R29, R29, R23, RZ ;  /* 0x000000171d1db224 */ /* 0x000fe200078e02ff */
[----:B------:R1:W-:Y:S01]  /*3bf0*/  @!P4 STG.E.U8 desc[UR38][R4.64+0x8], R11 ;  /* 0x0000080b0400c986 */ /* 0x0003e2000c101126 */
[----:B------:R-:W-:-:S03]  /*3c00*/  ISETP.LT.OR P4, PT, R80, 0xa, !P2 ;  /* 0x0000000a5000780c */ /* 0x000fc60005781670 */
[----:B------:R-:W-:Y:S01]  /*3c10*/  @!P3 STG.E.U8 desc[UR38][R4.64+0x9], R29 ;  /* 0x0000091d0400b986 */ /* 0x000fe2000c101126 */
[----:B------:R-:W-:Y:S01]  /*3c20*/  ISETP.LT.OR P3, PT, R80, 0x12, !P1 ;  /* 0x000000125000780c */ /* 0x000fe20004f61670 */
[----:B0-----:R-:W-:-:S04]  /*3c30*/  @!P5 IMAD R3, R32, R23, RZ ;  /* 0x000000172003d224 */ /* 0x001fc800078e02ff */
[----:B------:R-:W-:-:S04]  /*3c40*/  @!P0 IMAD R9, R30, R23, RZ ;  /* 0x000000171e098224 */ /* 0x000fc800078e02ff */
[-C--:B------:R-:W-:Y:S01]  /*3c50*/  @!P4 IMAD R31, R31, R23.reuse, RZ ;  /* 0x000000171f1fc224 */ /* 0x080fe200078e02ff */
[----:B------:R0:W-:Y:S01]  /*3c60*/  @!P0 STG.E.U8 desc[UR38][R6.64+0x8], R9 ;  /* 0x0000080906008986 */ /* 0x0001e2000c101126 */
[C---:B------:R-:W-:Y:S02]  /*3c70*/  ISETP.LT.OR P0, PT, R80.reuse, 0x11, !P2 ;  /* 0x000000115000780c */ /* 0x040fe40005701670 */
[----:B------:R-:W-:Y:S01]  /*3c80*/  @!P3 IMAD R33, R33, R23, RZ ;  /* 0x000000172121b224 */ /* 0x000fe200078e02ff */
[----:B------:R-:W-:Y:S01]  /*3c90*/  @!P4 STG.E.U8 desc[UR38][R6.64+0x9], R31 ;  /* 0x0000091f0600c986 */ /* 0x000fe2000c101126 */
[----:B------:R-:W-:-:S03]  /*3ca0*/  ISETP.LT.OR P4, PT, R80, 0x12, !P2 ;  /* 0x000000125000780c */ /* 0x000fc60005781670 */
[----:B------:R-:W-:Y:S01]  /*3cb0*/  @!P3 STG.E.U8 desc[UR38][R4.64+0x11], R33 ;  /* 0x000011210400b986 */ /* 0x000fe2000c101126 */
[C---:B------:R-:W-:Y:S02]  /*3cc0*/  ISETP.LT.OR P3, PT, R80.reuse, 0x19, !P1 ;  /* 0x000000195000780c */ /* 0x040fe40004f61670 */
[C---:B------:R-:W-:Y:S01]  /*3cd0*/  ISETP.LT.OR P1, PT, R80.reuse, 0x1a, !P1 ;  /* 0x0000001a5000780c */ /* 0x040fe20004f21670 */
[----:B------:R2:W-:Y:S01]  /*3ce0*/  @!P5 STG.E.U8 desc[UR38][R4.64+0x10], R3 ;  /* 0x000010030400d986 */ /* 0x0005e2000c101126 */
[----:B------:R-:W-:Y:S01]  /*3cf0*/  ISETP.LT.OR P5, PT, R80, 0x19, !P2 ;  /* 0x000000195000780c */ /* 0x000fe200057a1670 */
[----:B-1----:R-:W-:Y:S01]  /*3d00*/  @!P0 IMAD R11, R34, R23, RZ ;  /* 0x00000017220b8224 */ /* 0x002fe200078e02ff */
[----:B------:R-:W-:-:S03]  /*3d10*/  ISETP.LT.OR P2, PT, R80, 0x1a, !P2 ;  /* 0x0000001a5000780c */ /* 0x000fc60005741670 */
[-C--:B------:R-:W-:Y:S01]  /*3d20*/  @!P4 IMAD R35, R35, R23.reuse, RZ ;  /* 0x000000172323c224 */ /* 0x080fe200078e02ff */
[----:B------:R1:W-:Y:S03]  /*3d30*/  @!P0 STG.E.U8 desc[UR38][R6.64+0x10], R11 ;  /* 0x0000100b06008986 */ /* 0x0003e6000c101126 */
[-C--:B0-----:R-:W-:Y:S01]  /*3d40*/  @!P3 IMAD R9, R36, R23.reuse, RZ ;  /* 0x000000172409b224 */ /* 0x081fe200078e02ff */
[----:B------:R1:W-:Y:S01]  /*3d50*/  @!P4 STG.E.U8 desc[UR38][R6.64+0x11], R35 ;  /* 0x000011230600c986 */ /* 0x0003e2000c101126 */
[-C--:B------:R-:W-:Y:S02]  /*3d60*/  @!P1 IMAD R37, R37, R23.reuse, RZ ;  /* 0x0000001725259224 */ /* 0x080fe400078e02ff */
[-C--:B--2---:R-:W-:Y:S01]  /*3d70*/  @!P5 IMAD R3, R38, R23.reuse, RZ ;  /* 0x000000172603d224 */ /* 0x084fe200078e02ff */
[----:B------:R1:W-:Y:S01]  /*3d80*/  @!P3 STG.E.U8 desc[UR38][R4.64+0x18], R9 ;  /* 0x000018090400b986 */ /* 0x0003e2000c101126 */
[----:B------:R-:W-:-:S03]  /*3d90*/  @!P2 IMAD R39, R39, R23, RZ ;  /* 0x000000172727a224 */ /* 0x000fc600078e02ff */
[----:B------:R1:W-:Y:S04]  /*3da0*/  @!P1 STG.E.U8 desc[UR38][R4.64+0x19], R37 ;  /* 0x0000192504009986 */ /* 0x0003e8000c101126 */
[----:B------:R1:W-:Y:S04]  /*3db0*/  @!P5 STG.E.U8 desc[UR38][R6.64+0x18], R3 ;  /* 0x000018030600d986 */ /* 0x0003e8000c101126 */
[----:B------:R1:W-:Y:S02]  /*3dc0*/  @!P2 STG.E.U8 desc[UR38][R6.64+0x19], R39 ;  /* 0x000019270600a986 */ /* 0x0003e4000c101126 */
.L_x_101:
[----:B------:R-:W-:Y:S05]  /*3dd0*/  BSYNC B0 ;  /* 0x0000000000007941 */ /* 0x000fea0003800000 */
.L_x_35:
[----:B------:R-:W-:Y:S01]  /*3de0*/  IADD3 R16, P0, R16, UR36, RZ ;  /* 0x0000002410107c10 */ /* 0x000fe2000ff1e0ff */
[----:B------:R-:W-:Y:S01]  /*3df0*/  ULDC.64 UR4, c[0x0][0x650] ;  /* 0x0001940000047ab9 */ /* 0x000fe20000000a00 */
[----:B01----:R-:W-:Y:S01]  /*3e00*/  PRMT R3, RZ, 0x7610, R3 ;  /* 0x00007610ff037816 */ /* 0x003fe20000000003 */
[----:B------:R-:W-:Y:S01]  /*3e10*/  IMAD.MOV.U32 R68, RZ, RZ, -0x1 ;  /* 0xffffffffff447424 */ /* 0x000fe200078e00ff */
[----:B------:R-:W-:Y:S01]  /*3e20*/  IADD3.X R17, R17, UR42, RZ, P0, !PT ;  /* 0x0000002a11117c10 */ /* 0x000fe200087fe4ff */
[----:B------:R-:W-:Y:S01]  /*3e30*/  IMAD.MOV.U32 R67, RZ, RZ, -0x1 ;  /* 0xffffffffff437424 */ /* 0x000fe200078e00ff */
[----:B------:R-:W-:-:S04]  /*3e40*/  ISETP.GE.U32.AND P0, PT, R16, UR4, PT ;  /* 0x0000000410007c0c */ /* 0x000fc8000bf06070 */
[----:B------:R-:W-:-:S13]  /*3e50*/  ISETP.GE.U32.AND.EX P0, PT, R17, UR5, PT, P0 ;  /* 0x0000000511007c0c */ /* 0x000fda000bf06100 */
[----:B------:R-:W-:Y:S05]  /*3e60*/  @P0 BRA `(.L_x_102) ;  /* 0x00000004004c0947 */ /* 0x000fea0003800000 */
[----:B------:R-:W0:Y:S01]  /*3e70*/  LDC.64 R10, c[0x0][0x628] ;  /* 0x00018a00ff0a7b82 */ /* 0x000e220000000a00 */
[----:B------:R-:W1:Y:S01]  /*3e80*/  S2R R12, SR_CTAID.X ;  /* 0x00000000000c7919 */ /* 0x000e620000002500 */
[----:B---3--:R-:W-:Y:S02]  /*3e90*/  IMAD.MOV.U32 R8, RZ, RZ, R16 ;  /* 0x000000ffff087224 */ /* 0x008fe400078e0010 */
[----:B------:R-:W-:Y:S01]  /*3ea0*/  IMAD.MOV.U32 R9, RZ, RZ, R17 ;  /* 0x000000ffff097224 */ /* 0x000fe200078e0011 */
[----:B------:R-:W3:Y:S03]  /*3eb0*/  S2R R20, SR_CTAID.Y ;  /* 0x0000000000147919 */ /* 0x000ee60000002600 */
[----:B------:R-:W1:Y:S08]  /*3ec0*/  LDC R0, c[0x0][0x630] ;  /* 0x00018c00ff007b82 */ /* 0x000e700000000800 */
[----:B------:R-:W1:Y:S01]  /*3ed0*/  LDC.64 R14, c[0x0][0x620] ;  /* 0x00018800ff0e7b82 */ /* 0x000e620000000a00 */
[----:B0-----:R-:W-:-:S04]  /*3ee0*/  ISETP.NE.U32.AND P0, PT, R10, RZ, PT ;  /* 0x000000ff0a00720c */ /* 0x001fc80003f05070 */
[----:B------:R-:W-:-:S13]  /*3ef0*/  ISETP.NE.AND.EX P0, PT, R11, RZ, PT, P0 ;  /* 0x000000ff0b00720c */ /* 0x000fda0003f05300 */
[----:B-1-3--:R-:W-:Y:S05]  /*3f00*/  @!P0 BRA `(.L_x_103) ;  /* 0x0000000000288947 */ /* 0x00afea0003800000 */
[----:B------:R-:W0:Y:S02]  /*3f10*/  LDC R3, c[0x0][0x634] ;  /* 0x00018d00ff037b82 */ /* 0x000e240000000800 */
[----:B0-----:R-:W-:-:S05]  /*3f20*/  IADD3 R3, P0, R16, R3, RZ ;  /* 0x0000000310037210 */ /* 0x001fca0007f1e0ff */
[----:B------:R-:W-:-:S04]  /*3f30*/  IMAD.X R13, RZ, RZ, R17, P0 ;  /* 0x000000ffff0d7224 */ /* 0x000fc800000e0611 */
[----:B----4-:R-:W-:-:S04]  /*3f40*/  IMAD.WIDE.U32 R4, R13, R10, RZ ;  /* 0x0000000a0d047225 */ /* 0x010fc800078e00ff */
[----:B--2---:R-:W-:-:S04]  /*3f50*/  IMAD.WIDE.U32 R6, P0, R3, R11, R4 ;  /* 0x0000000b03067225 */ /* 0x004fc80007800004 */
[----:B------:R-:W-:-:S04]  /*3f60*/  IMAD.WIDE.U32 R4, R3, R10, RZ ;  /* 0x0000000a03047225 */ /* 0x000fc800078e00ff */
[----:B------:R-:W-:Y:S01]  /*3f70*/  IMAD.X R9, RZ, RZ, RZ, P0 ;  /* 0x000000ffff097224 */ /* 0x000fe200000e06ff */
[----:B------:R-:W-:Y:S01]  /*3f80*/  IADD3 RZ, P0, R5, R6, RZ ;  /* 0x0000000605ff7210 */ /* 0x000fe20007f1e0ff */
[----:B------:R-:W-:-:S04]  /*3f90*/  IMAD.MOV.U32 R8, RZ, RZ, R7 ;  /* 0x000000ffff087224 */ /* 0x000fc800078e0007 */
[----:B------:R-:W-:-:S08]  /*3fa0*/  IMAD.WIDE.U32.X R8, R13, R11, R8, P0 ;  /* 0x0000000b0d087225 */ /* 0x000fd000000e0408 */
.L_x_103:
[-CC-:B------:R-:W-:Y:S01]  /*3fb0*/  SHF.R.U64 R67, R8, R0.reuse, R9.reuse ;  /* 0x0000000008437219 */ /* 0x180fe20000001209 */
[----:B--2---:R-:W0:Y:S01]  /*3fc0*/  LDC.64 R26, c[0x0][0x640] ;  /* 0x00019000ff1a7b82 */ /* 0x004e220000000a00 */
[----:B------:R-:W-:Y:S01]  /*3fd0*/  SHF.R.U32.HI R0, RZ, R0, R9 ;  /* 0x00000000ff007219 */ /* 0x000fe20000011609 */
[----:B------:R-:W-:Y:S01]  /*3fe0*/  ULDC UR4, c[0x0][0x150] ;  /* 0x0000540000047ab9 */ /* 0x000fe20000000800 */
[----:B------:R-:W-:Y:S02]  /*3ff0*/  IADD3 R3, P0, RZ, -R67, RZ ;  /* 0x80000043ff037210 */ /* 0x000fe40007f1e0ff */
[----:B------:R-:W-:-:S03]  /*4000*/  I2FP.F32.U32 R7, R12 ;  /* 0x0000000c00077245 */ /* 0x000fc60000201000 */
[----:B------:R-:W1:Y:S01]  /*4010*/  LDC R6, c[0x0][0x618] ;  /* 0x00018600ff067b82 */ /* 0x000e620000000800 */
[----:B----4-:R-:W-:Y:S02]  /*4020*/  IMAD.X R5, RZ, RZ, ~R0, P0 ;  /* 0x000000ffff057224 */ /* 0x010fe400000e0e00 */
[----:B------:R-:W-:Y:S01]  /*4030*/  FMUL R7, R7, UR4 ;  /* 0x0000000407077c20 */ /* 0x000fe20008400000 */
[----:B------:R-:W-:Y:S01]  /*4040*/  ULDC UR4, c[0x0][0x154] ;  /* 0x0000550000047ab9 */ /* 0x000fe20000000800 */
[-C--:B------:R-:W-:Y:S02]  /*4050*/  IMAD R0, R5, R14.reuse, RZ ;  /* 0x0000000e05007224 */ /* 0x080fe400078e02ff */
[C---:B------:R-:W-:Y:S01]  /*4060*/  IMAD.WIDE.U32 R4, R3.reuse, R14, R16 ;  /* 0x0000000e03047225 */ /* 0x040fe200078e0010 */
[----:B------:R-:W2:Y:S01]  /*4070*/  LDC R8, c[0x0][0x608] ;  /* 0x00018200ff087b82 */ /* 0x000ea20000000800 */
[----:B------:R-:W3:Y:S02]  /*4080*/  F2I.U32.TRUNC.NTZ R7, R7 ;  /* 0x0000000700077305 */ /* 0x000ee4000020f000 */
[----:B------:R-:W-:Y:S01]  /*4090*/  IMAD R3, R3, R15, R0 ;  /* 0x0000000f03037224 */ /* 0x000fe200078e0200 */
[----:B------:R-:W-:-:S03]  /*40a0*/  I2FP.F32.U32 R0, R20 ;  /* 0x0000001400007245 */ /* 0x000fc60000201000 */
[----:B------:R-:W-:Y:S01]  /*40b0*/  IMAD.IADD R3, R5, 0x1, R3 ;  /* 0x0000000105037824 */ /* 0x000fe200078e0203 */
[----:B------:R-:W4:Y:S01]  /*40c0*/  LDC R11, c[0x0][0x658] ;  /* 0x00019600ff0b7b82 */ /* 0x000f220000000800 */
[----:B0-----:R-:W-:-:S04]  /*40d0*/  ISETP.NE.U32.AND P0, PT, R26, RZ, PT ;  /* 0x000000ff1a00720c */ /* 0x001fc80003f05070 */
[----:B------:R-:W-:-:S03]  /*40e0*/  ISETP.NE.AND.EX P0, PT, R27, RZ, PT, P0 ;  /* 0x000000ff1b00720c */ /* 0x000fc60003f05300 */
[----:B------:R-:W0:Y:S01]  /*40f0*/  LDC R9, c[0x0][0x144] ;  /* 0x00005100ff097b82 */ /* 0x000e220000000800 */
[-C--:B-1----:R-:W-:Y:S01]  /*4100*/  SHF.R.U64 R10, R4, R6.reuse, R3 ;  /* 0x00000006040a7219 */ /* 0x082fe20000001203 */
[----:B---3--:R-:W-:Y:S01]  /*4110*/  IMAD.MOV R7, RZ, RZ, -R7 ;  /* 0x000000ffff077224 */ /* 0x008fe200078e0a07 */
[----:B------:R-:W-:Y:S01]  /*4120*/  SHF.R.U32.HI R3, RZ, R6, R3 ;  /* 0x00000006ff037219 */ /* 0x000fe20000011603 */
[----:B------:R-:W-:-:S04]  /*4130*/  FMUL R6, R0, UR4 ;  /* 0x0000000400067c20 */ /* 0x000fc80008400000 */
[----:B------:R-:W1:Y:S01]  /*4140*/  LDC R21, c[0x0][0x148] ;  /* 0x00005200ff157b82 */ /* 0x000e620000000800 */
[----:B------:R3:W0:Y:S01]  /*4150*/  F2I.U32.TRUNC.NTZ R14, R6 ;  /* 0x00000006000e7305 */ /* 0x000622000020f000 */
[-CC-:B--2---:R-:W-:Y:S02]  /*4160*/  SHF.R.U64 R13, R10, R8.reuse, R3.reuse ;  /* 0x000000080a0d7219 */ /* 0x184fe40000001203 */
[----:B------:R-:W-:-:S04]  /*4170*/  SHF.R.U32.HI R0, RZ, R8, R3 ;  /* 0x00000008ff007219 */ /* 0x000fc80000011603 */
[----:B------:R-:W2:Y:S01]  /*4180*/  LDC R24, c[0x0][0x648] ;  /* 0x00019200ff187b82 */ /* 0x000ea20000000800 */
[-CC-:B----4-:R-:W-:Y:S02]  /*4190*/  SHF.R.U64 R15, R13, R11.reuse, R0.reuse ;  /* 0x0000000b0d0f7219 */ /* 0x190fe40000001200 */
[----:B------:R-:W-:-:S03]  /*41a0*/  SHF.R.U32.HI R5, RZ, R11, R0 ;  /* 0x0000000bff057219 */ /* 0x000fc60000011600 */
[----:B------:R-:W-:Y:S02]  /*41b0*/  IMAD.MOV.U32 R4, RZ, RZ, R15 ;  /* 0x000000ffff047224 */ /* 0x000fe400078e000f */
[----:B------:R-:W4:Y:S01]  /*41c0*/  LDC R28, c[0x0][0x638] ;  /* 0x00018e00ff1c7b82 */ /* 0x000f220000000800 */
[----:B0-----:R-:W-:-:S07]  /*41d0*/  IMAD R25, R9, R7, R12 ;  /* 0x0000000709197224 */ /* 0x001fce00078e020c */
[----:B------:R-:W0:Y:S08]  /*41e0*/  LDC R29, c[0x0][0x610] ;  /* 0x00018400ff1d7b82 */ /* 0x000e300000000800 */
[----:B------:R-:W0:Y:S01]  /*41f0*/  LDC R30, c[0x0][0x600] ;  /* 0x00018000ff1e7b82 */ /* 0x000e220000000800 */
[----:B-123--:R-:W-:Y:S05]  /*4200*/  @!P0 BRA `(.L_x_104) ;  /* 0x0000000000288947 */ /* 0x00efea0003800000 */
[----:B------:R-:W1:Y:S02]  /*4210*/  LDC R0, c[0x0][0x64c] ;  /* 0x00019300ff007b82 */ /* 0x000e640000000800 */
[----:B-1----:R-:W-:-:S05]  /*4220*/  IADD3 R3, P0, R15, R0, RZ ;  /* 0x000000000f037210 */ /* 0x002fca0007f1e0ff */
        /* <DEDUP_REMOVED lines=8> */
.L_x_104:
[----:B------:R-:W-:Y:S01]  /*42b0*/  ISETP.NE.AND P0, PT, R2, 0x1, PT ;  /* 0x000000010200780c */ /* 0x000fe20003f05270 */
[----:B------:R-:W-:Y:S01]  /*42c0*/  IMAD.MOV R14, RZ, RZ, -R14 ;  /* 0x000000ffff0e7224 */ /* 0x000fe200078e0a0e */
[----:B------:R-:W-:Y:S02]  /*42d0*/  SHF.R.U64 R0, R4, R24, R5 ;  /* 0x0000001804007219 */ /* 0x000fe40000001205 */
[----:B------:R-:W-:Y:S02]  /*42e0*/  LOP3.LUT R3, R13, R64, RZ, 0xc0, !PT ;  /* 0x000000400d037212 */ /* 0x000fe400078ec0ff */
[----:B------:R-:W-:Y:S01]  /*42f0*/  LOP3.LUT R10, R10, R63, RZ, 0xc0, !PT ;  /* 0x0000003f0a0a7212 */ /* 0x000fe200078ec0ff */
[----:B------:R-:W-:Y:S02]  /*4300*/  IMAD.MOV R4, RZ, RZ, -R0 ;  /* 0x000000ffff047224 */ /* 0x000fe400078e0a00 */
[----:B------:R-:W-:Y:S02]  /*4310*/  IMAD R0, R60, R0, R3 ;  /* 0x000000003c007224 */ /* 0x000fe400078e0203 */
[----:B----4-:R-:W-:-:S02]  /*4320*/  IMAD R3, R4, R28, R15 ;  /* 0x0000001c04037224 */ /* 0x010fc400078e020f */
[----:B------:R-:W-:Y:S02]  /*4330*/  @P0 IMAD R25, R21, R14, R20 ;  /* 0x0000000e15190224 */ /* 0x000fe400078e0214 */
[----:B0-----:R-:W-:Y:S02]  /*4340*/  IMAD R5, R3, R30, R10 ;  /* 0x0000001e03057224 */ /* 0x001fe400078e020a */
[----:B------:R-:W-:Y:S02]  /*4350*/  IMAD R0, R0, R29, R25 ;  /* 0x0000001d00007224 */ /* 0x000fe400078e0219 */
[----:B------:R-:W-:-:S03]  /*4360*/  IMAD.MOV.U32 R4, RZ, RZ, 0x1 ;  /* 0x00000001ff047424 */ /* 0x000fc600078e00ff */
[----:B------:R-:W-:Y:S02]  /*4370*/  SEL R68, R5, R0, !P0 ;  /* 0x0000000005447207 */ /* 0x000fe40004000000 */
[----:B------:R-:W-:Y:S02]  /*4380*/  PRMT R3, R4, 0x7610, R3 ;  /* 0x0000761004037816 */ /* 0x000fe40000000003 */
[----:B------:R-:W-:-:S07]  /*4390*/  SEL R0, R0, R5, !P0 ;  /* 0x0000000500007207 */ /* 0x000fce0004000000 */
.L_x_102:
[----:B------:R-:W-:Y:S01]  /*43a0*/  UIADD3 UR41, UR43, UR41, URZ ;  /* 0x000000292b297290 */ /* 0x000fe2000fffe03f */
[----:B------:R-:W-:Y:S01]  /*43b0*/  LOP3.LUT P0, RZ, R3, 0xff, RZ, 0xc0, !PT ;  /* 0x000000ff03ff7812 */ /* 0x000fe2000780c0ff */
[----:B------:R-:W-:Y:S02]  /*43c0*/  IMAD.MOV.U32 R69, RZ, RZ, R0 ;  /* 0x000000ffff457224 */ /* 0x000fe400078e0000 */
[----:B------:R-:W-:Y:S02]  /*43d0*/  USHF.R.U32.HI UR4, URZ, 0x5, UR41 ;  /* 0x000000053f047899 */ /* 0x000fe40008011629 */
[----:B------:R-:W-:Y:S02]  /*43e0*/  UISETP.GT.U32.AND UP1, UPT, UR41, 0x1f, UPT ;  /* 0x0000001f2900788c */ /* 0x000fe4000bf24070 */
[----:B------:R-:W-:Y:S02]  /*43f0*/  ULOP3.LUT UR4, UR4, 0x1, URZ, 0xc0, !UPT ;  /* 0x0000000104047892 */ /* 0x000fe4000f8ec03f */
[----:B------:R-:W-:-:S02]  /*4400*/  UISETP.LT.U32.AND UP1, UPT, UR43, 0x20, UP1 ;  /* 0x000000202b00788c */ /* 0x000fc40008f21070 */
[----:B------:R-:W-:Y:S02]  /*4410*/  UISETP.NE.U32.AND UP0, UPT, UR4, 0x1, UPT ;  /* 0x000000010400788c */ /* 0x000fe4000bf05070 */
[----:B------:R-:W-:Y:S02]  /*4420*/  USEL UR5, URZ, 0x1, !UP1 ;  /* 0x000000013f057887 */ /* 0x000fe4000c800000 */
[----:B------:R-:W-:Y:S02]  /*4430*/  UISETP.GT.U32.AND UP0, UPT, UR43, 0x1f, !UP0 ;  /* 0x0000001f2b00788c */ /* 0x000fe4000c704070 */
[----:B------:R-:W-:Y:S02]  /*4440*/  ULOP3.LUT UR41, UR41, 0x1f, URZ, 0xc0, !UPT ;  /* 0x0000001f29297892 */ /* 0x000fe4000f8ec03f */
[----:B------:R-:W-:-:S04]  /*4450*/  USEL UR4, URZ, 0x1, !UP0 ;  /* 0x000000013f047887 */ /* 0x000fc8000c000000 */
[----:B------:R-:W-:Y:S01]  /*4460*/  ULOP3.LUT UR40, UR4, UR40, UR5, 0x96, !UPT ;  /* 0x0000002804287292 */ /* 0x000fe2000f8e9605 */
[----:B------:R-:W-:Y:S11]  /*4470*/  @P0 BRA `(.L_x_105) ;  /* 0xffffffd000dc0947 */ /* 0x000ff6000383ffff */
[----:B------:R-:W-:Y:S05]  /*4480*/  EXIT ;  /* 0x000000000000794d */ /* 0x000fea0003800000 */
.L_x_8:
        /* <DEDUP_REMOVED lines=26> */
.L_x_107:
[----:B------:R-:W0:Y:S01]  /*4630*/  LDC.64 R28, c[0x0][0x640] ;  /* 0x00019000ff1c7b82 */ /* 0x000e220000000a00 */
[-CC-:B------:R-:W-:Y:S01]  /*4640*/  SHF.R.U64 R22, R14, R6.reuse, R15.reuse ;  /* 0x000000060e167219 */ /* 0x180fe2000000120f */
[----:B------:R-:W-:Y:S01]  /*4650*/  IMAD.MOV.U32 R30, RZ, RZ, 0x1 ;  /* 0x00000001ff1e7424 */ /* 0x000fe200078e00ff */
[----:B------:R-:W-:Y:S02]  /*4660*/  SHF.R.U32.HI R6, RZ, R6, R15 ;  /* 0x00000006ff067219 */ /* 0x000fe4000001160f */
[----:B------:R-:W-:-:S03]  /*4670*/  IADD3 R13, P0, RZ, -R22, RZ ;  /* 0x80000016ff0d7210 */ /* 0x000fc60007f1e0ff */
[----:B------:R-:W1:Y:S02]  /*4680*/  LDC R12, c[0x0][0x618] ;  /* 0x00018600ff0c7b82 */ /* 0x000e640000000800 */
[----:B------:R-:W-:-:S04]  /*4690*/  IMAD.X R11, RZ, RZ, ~R6, P0 ;  /* 0x000000ffff0b7224 */ /* 0x000fc800000e0e06 */
[-C--:B------:R-:W-:Y:S02]  /*46a0*/  IMAD R6, R11, R24.reuse, RZ ;  /* 0x000000180b067224 */ /* 0x080fe400078e02ff */
[----:B------:R-:W2:Y:S01]  /*46b0*/  LDC R14, c[0x0][0x608] ;  /* 0x00018200ff0e7b82 */ /* 0x000ea20000000800 */
[----:B------:R-:W-:-:S04]  /*46c0*/  IMAD.WIDE.U32 R10, R13, R24, R16 ;  /* 0x000000180d0a7225 */ /* 0x000fc800078e0010 */
[----:B------:R-:W-:-:S03]  /*46d0*/  IMAD R13, R13, R25, R6 ;  /* 0x000000190d0d7224 */ /* 0x000fc600078e0206 */
[----:B------:R-:W3:Y:S01]  /*46e0*/  LDC R27, c[0x0][0x658] ;  /* 0x00019600ff1b7b82 */ /* 0x000ee20000000800 */
[----:B------:R-:W-:Y:S01]  /*46f0*/  IMAD.IADD R11, R11, 0x1, R13 ;  /* 0x000000010b0b7824 */ /* 0x000fe200078e020d */
[----:B0-----:R-:W-:-:S04]  /*4700*/  ISETP.NE.U32.AND P0, PT, R28, RZ, PT ;  /* 0x000000ff1c00720c */ /* 0x001fc80003f05070 */
[----:B------:R-:W-:Y:S02]  /*4710*/  ISETP.NE.AND.EX P0, PT, R29, RZ, PT, P0 ;  /* 0x000000ff1d00720c */ /* 0x000fe40003f05300 */
[----:B------:R-:W0:Y:S01]  /*4720*/  LDC R20, c[0x0][0x600] ;  /* 0x00018000ff147b82 */ /* 0x000e220000000800 */
[-CC-:B-1----:R-:W-:Y:S01]  /*4730*/  SHF.R.U64 R8, R10, R12.reuse, R11.reuse ;  /* 0x0000000c0a087219 */ /* 0x182fe2000000120b */
[----:B------:R-:W-:Y:S01]  /*4740*/  IMAD.MOV.U32 R10, RZ, RZ, -0x1 ;  /* 0xffffffffff0a7424 */ /* 0x000fe200078e00ff */
[----:B------:R-:W-:-:S05]  /*4750*/  SHF.R.U32.HI R11, RZ, R12, R11 ;  /* 0x0000000cff0b7219 */ /* 0x000fca000001160b */
[----:B------:R-:W1:Y:S01]  /*4760*/  LDC R24, c[0x0][0x648] ;  /* 0x00019200ff187b82 */ /* 0x000e620000000800 */
[-CC-:B--2---:R-:W-:Y:S02]  /*4770*/  SHF.R.U64 R21, R8, R14.reuse, R11.reuse ;  /* 0x0000000e08157219 */ /* 0x184fe4000000120b */
[----:B------:R-:W-:-:S05]  /*4780*/  SHF.R.U32.HI R6, RZ, R14, R11 ;  /* 0x0000000eff067219 */ /* 0x000fca000001160b */
[----:B------:R-:W2:Y:S01]  /*4790*/  LDC R26, c[0x0][0x638] ;  /* 0x00018e00ff1a7b82 */ /* 0x000ea20000000800 */
[-C--:B---3--:R-:W-:Y:S02]  /*47a0*/  SHF.L.U32 R10, R10, R27.reuse, RZ ;  /* 0x0000001b0a0a7219 */ /* 0x088fe400000006ff */
[-CC-:B------:R-:W-:Y:S02]  /*47b0*/  SHF.R.U64 R25, R21, R27.reuse, R6.reuse ;  /* 0x0000001b15197219 */ /* 0x180fe40000001206 */
[----:B------:R-:W-:Y:S02]  /*47c0*/  LOP3.LUT R32, RZ, R10, RZ, 0x33, !PT ;  /* 0x0000000aff207212 */ /* 0x000fe400078e33ff */
[----:B------:R-:W-:Y:S01]  /*47d0*/  SHF.R.U32.HI R11, RZ, R27, R6 ;  /* 0x0000001bff0b7219 */ /* 0x000fe20000011606 */
[----:B------:R-:W3:Y:S01]  /*47e0*/  LDC R31, c[0x0][0x610] ;  /* 0x00018400ff1f7b82 */ /* 0x000ee20000000800 */
[----:B------:R-:W-:Y:S01]  /*47f0*/  IMAD.MOV.U32 R10, RZ, RZ, R25 ;  /* 0x000000ffff0a7224 */ /* 0x000fe200078e0019 */
[----:B------:R-:W-:Y:S06]  /*4800*/  @!P0 BRA `(.L_x_108) ;  /* 0x0000000000288947 */ /* 0x000fec0003800000 */
        /* <DEDUP_REMOVED lines=10> */
.L_x_108:
[----:B------:R-:W-:Y:S02]  /*48b0*/  ISETP.NE.AND P0, PT, R2, 0x1, PT ;  /* 0x000000010200780c */ /* 0x000fe40003f05270 */
[----:B-1----:R-:W-:Y:S01]  /*48c0*/  SHF.R.U64 R6, R10, R24, R11 ;  /* 0x000000180a067219 */ /* 0x002fe2000000120b */
[----:B0-----:R-:W-:Y:S01]  /*48d0*/  VIADD R11, R20, 0xffffffff ;  /* 0xffffffff140b7836 */ /* 0x001fe20000000000 */
[----:B------:R-:W-:Y:S02]  /*48e0*/  SHF.L.U32 R30, R30, R27, RZ ;  /* 0x0000001b1e1e7219 */ /* 0x000fe400000006ff */
[----:B------:R-:W-:Y:S01]  /*48f0*/  LOP3.LUT R5, R21, R32, RZ, 0xc0, !PT ;  /* 0x0000002015057212 */ /* 0x000fe200078ec0ff */
[----:B------:R-:W-:-:S04]  /*4900*/  IMAD.MOV R10, RZ, RZ, -R6 ;  /* 0x000000ffff0a7224 */ /* 0x000fc800078e0a06 */
[----:B------:R-:W-:Y:S01]  /*4910*/  IMAD R6, R30, R6, R5 ;  /* 0x000000061e067224 */ /* 0x000fe200078e0205 */
[----:B------:R-:W-:Y:S01]  /*4920*/  LOP3.LUT R5, R8, R11, RZ, 0xc0, !PT ;  /* 0x0000000b08057212 */ /* 0x000fe200078ec0ff */
[----:B------:R-:W-:Y:S02]  /*4930*/  @P0 IMAD R7, R9, R23, R4 ;  /* 0x0000001709070224 */ /* 0x000fe400078e0204 */
[----:B--2---:R-:W-:Y:S02]  /*4940*/  IMAD R4, R10, R26, R25 ;  /* 0x0000001a0a047224 */ /* 0x004fe400078e0219 */
[----:B---3--:R-:W-:Y:S02]  /*4950*/  IMAD R7, R6, R31, R7 ;  /* 0x0000001f06077224 */ /* 0x008fe400078e0207 */
[----:B------:R-:W-:Y:S02]  /*4960*/  IMAD R4, R4, R20, R5 ;  /* 0x0000001404047224 */ /* 0x000fe400078e0205 */
[----:B------:R-:W-:-:S02]  /*4970*/  IMAD.MOV.U32 R8, RZ, RZ, 0x1 ;  /* 0x00000001ff087424 */ /* 0x000fc400078e00ff */
[----:B------:R-:W-:Y:S01]  /*4980*/  IMAD.MOV.U32 R6, RZ, RZ, R22 ;  /* 0x000000ffff067224 */ /* 0x000fe200078e0016 */
[----:B------:R-:W-:Y:S02]  /*4990*/  SEL R20, R4, R7, !P0 ;  /* 0x0000000704147207 */ /* 0x000fe40004000000 */
[----:B------:R-:W-:-:S07]  /*49a0*/  SEL R21, R7, R4, !P0 ;  /* 0x0000000407157207 */ /* 0x000fce0004000000 */
.L_x_106:
[----:B------:R-:W-:-:S08]  /*49b0*/  NOP ;  /* 0x0000000000007918 */ /* 0x000fd00000000000 */
[----:B------:R-:W0:-:S00]  /*49c0*/  USETMAXREG.DEALLOC.CTAPOOL 0x28 ;  /* 0x00000028000079c8 */ /* 0x000e0000080e0500 */
[----:B0-----:R-:W-:-:S13]  /*49d0*/  ISETP.NE.AND P0, PT, R3, RZ, PT ;  /* 0x000000ff0300720c */ /* 0x001fda0003f05270 */
[----:B------:R-:W-:Y:S05]  /*49e0*/  @P0 EXIT ;  /* 0x000000000000094d */ /* 0x000fea0003800000 */
[----:B------:R-:W-:Y:S01]  /*49f0*/  LOP3.LUT P0, RZ, R8, 0xff, RZ, 0xc0, !PT ;  /* 0x000000ff08ff7812 */ /* 0x000fe2000780c0ff */
[----:B------:R-:W-:Y:S02]  /*4a00*/  IMAD.MOV.U32 R3, RZ, RZ, 0x1 ;  /* 0x00000001ff037424 */ /* 0x000fe400078e00ff */
[----:B------:R-:W-:-:S10]  /*4a10*/  IMAD.MOV.U32 R8, RZ, RZ, RZ ;  /* 0x000000ffff087224 */ /* 0x000fd400078e00ff */
[----:B------:R-:W-:Y:S05]  /*4a20*/  @!P0 BRA `(.L_x_109) ;  /* 0x0000000c00308947 */ /* 0x000fea0003800000 */
[----:B------:R-:W0:Y:S01]  /*4a30*/  LDC R3, c[0x0][0x28c] ;  /* 0x0000a300ff037b82 */ /* 0x000e220000000800 */
[----:B------:R-:W1:Y:S01]  /*4a40*/  S2R R11, SR_CgaCtaId ;  /* 0x00000000000b7919 */ /* 0x000e620000008800 */
[----:B------:R-:W-:Y:S01]  /*4a50*/  ULDC UR5, c[0x0][0x658] ;  /* 0x0001960000057ab9 */ /* 0x000fe20000000800 */
[----:B------:R-:W-:Y:S01]  /*4a60*/  UMOV UR6, 0xffffffff ;  /* 0xffffffff00067882 */ /* 0x000fe20000000000 */
[----:B------:R-:W-:Y:S01]  /*4a70*/  BSSY B0, `(.L_x_109) ;  /* 0x00000c7000007945 */ /* 0x000fe20003800000 */
[----:B------:R-:W-:Y:S01]  /*4a80*/  USHF.L.U32 UR6, UR6, UR5, URZ ;  /* 0x0000000506067299 */ /* 0x000fe2000800063f */
[----:B------:R-:W-:Y:S01]  /*4a90*/  IMAD.MOV.U32 R10, RZ, RZ, 0x1 ;  /* 0x00000001ff0a7424 */ /* 0x000fe200078e00ff */
[----:B------:R-:W-:Y:S01]  /*4aa0*/  LOP3.LUT R19, R18, 0x2, RZ, 0xfc, !PT ;  /* 0x0000000212137812 */ /* 0x000fe200078efcff */
[----:B------:R-:W-:Y:S01]  /*4ab0*/  IMAD.MOV.U32 R8, RZ, RZ, RZ ;  /* 0x000000ffff087224 */ /* 0x000fe200078e00ff */
[----:B------:R-:W-:Y:S01]  /*4ac0*/  ULDC UR4, c[0x0][0x600] ;  /* 0x0001800000047ab9 */ /* 0x000fe20000000800 */
[----:B------:R-:W-:Y:S01]  /*4ad0*/  UMOV UR7, 0x1 ;  /* 0x0000000100077882 */ /* 0x000fe20000000000 */
[----:B------:R-:W-:-:S02]  /*4ae0*/  UIADD3 UR15, UR4, -0x1, URZ ;  /* 0xffffffff040f7890 */ /* 0x000fc4000fffe03f */
[----:B------:R-:W-:Y:S02]  /*4af0*/  USHF.L.U32 UR17, UR7, UR5, URZ ;  /* 0x0000000507117299 */ /* 0x000fe4000800063f */
[----:B------:R-:W-:Y:S01]  /*4b00*/  ULOP3.LUT UR16, URZ, UR6, URZ, 0x33, !UPT ;  /* 0x000000063f107292 */ /* 0x000fe2000f8e333f */
[----:B------:R-:W-:Y:S01]  /*4b10*/  ULDC.64 UR20, c[0x0][0x198] ;  /* 0x0000660000147ab9 */ /* 0x000fe20000000a00 */
[----:B0-----:R-:W-:-:S05]  /*4b20*/  VIADD R3, R3, 0x1f ;  /* 0x0000001f03037836 */ /* 0x001fca0000000000 */
[----:B------:R-:W-:-:S04]  /*4b30*/  SHF.R.S32.HI R4, RZ, 0x1f, R3 ;  /* 0x0000001fff047819 */ /* 0x000fc80000011403 */
[----:B------:R-:W-:Y:S01]  /*4b40*/  LEA.HI R9, R4, R3, RZ, 0x5 ;  /* 0x0000000304097211 */ /* 0x000fe200078f28ff */
[C---:B-1----:R-:W-:Y:S02]  /*4b50*/  IMAD.SHL.U32 R4, R11.reuse, 0x200, RZ ;  /* 0x000002000b047824 */ /* 0x042fe400078e00ff */
[----:B------:R-:W-:Y:S01]  /*4b60*/  IMAD.SHL.U32 R11, R11, 0x10, RZ ;  /* 0x000000100b0b7824 */ /* 0x000fe200078e00ff */
[----:B------:R-:W-:Y:S01]  /*4b70*/  SHF.R.S32.HI R9, RZ, 0x5, R9 ;  /* 0x00000005ff097819 */ /* 0x000fe20000011409 */
[----:B------:R-:W-:Y:S01]  /*4b80*/  IMAD.MOV.U32 R3, RZ, RZ, 0x1 ;  /* 0x00000001ff037424 */ /* 0x000fe200078e00ff */
[----:B------:R-:W-:Y:S02]  /*4b90*/  LOP3.LUT R4, R4, 0x200, RZ, 0xc0, !PT ;  /* 0x0000020004047812 */ /* 0x000fe400078ec0ff */
[----:B------:R-:W-:Y:S01]  /*4ba0*/  LOP3.LUT R11, R11, 0x10, RZ, 0xc0, !PT ;  /* 0x000000100b0b7812 */ /* 0x000fe200078ec0ff */
[----:B------:R-:W-:Y:S02]  /*4bb0*/  VIADD R13, R9, 0x1 ;  /* 0x00000001090d7836 */ /* 0x000fe40000000000 */
[----:B------:R-:W-:-:S07]  /*4bc0*/  VIADD R12, R4, 0x30300 ;  /* 0x00030300040c7836 */ /* 0x000fce0000000000 */
.L_x_120:
[----:B------:R-:W-:-:S03]  /*4bd0*/  UMOV UR4, 0xffffffff ;  /* 0xffffffff00047882 */ /* 0x000fc60000000000 */
[----:B------:R-:W-:Y:S05]  /*4be0*/  BRA.DIV UR4, `(.L_x_110) ;  /* 0x0000001e049c7947 */ /* 0x000fea000b800000 */
[----:B------:R-:W-:-:S13]  /*4bf0*/  ELECT P6, URZ, PT ;  /* 0x00000000003f782f */ /* 0x000fda00038c0000 */
.L_x_159:
[----:B------:R-:W0:Y:S01]  /*4c00*/  LDC R4, c[0x0][0x28c] ;  /* 0x0000a300ff047b82 */ /* 0x000e220000000800 */
[----:B------:R-:W-:Y:S01]  /*4c10*/  BSSY B1, `(.L_x_111) ;  /* 0x0000038000017945 */ /* 0x000fe20003800000 */
[----:B0-----:R-:W-:-:S13]  /*4c20*/  ISETP.LT.OR P6, PT, R4, 0x1, !P6 ;  /* 0x000000010400780c */ /* 0x001fda00077c1670 */
[----:B------:R-:W-:Y:S05]  /*4c30*/  @P6 BRA `(.L_x_112) ;  /* 0x0000000000d46947 */ /* 0x000fea0003800000 */
[----:B------:R-:W-:Y:S02]  /*4c40*/  IMAD R20, R20, 0x20, R11 ;  /* 0x0000002014147824 */ /* 0x000fe400078e020b */
[----:B------:R-:W-:Y:S02]  /*4c50*/  IMAD R21, R21, 0xc0, RZ ;  /* 0x000000c015157824 */ /* 0x000fe400078e02ff */
[----:B------:R-:W-:Y:S02]  /*4c60*/  IMAD.MOV.U32 R24, RZ, RZ, RZ ;  /* 0x000000ffff187224 */ /* 0x000fe400078e00ff */
[----:B------:R-:W-:Y:S02]  /*4c70*/  IMAD.MOV.U32 R4, RZ, RZ, R13 ;  /* 0x000000ffff047224 */ /* 0x000fe400078e000d */
[----:B------:R-:W-:Y:S02]  /*4c80*/  IMAD.MOV.U32 R5, RZ, RZ, R3 ;  /* 0x000000ffff057224 */ /* 0x000fe400078e0003 */
[----:B------:R-:W-:-:S07]  /*4c90*/  IMAD.MOV.U32 R7, RZ, RZ, R8 ;  /* 0x000000ffff077224 */ /* 0x000fce00078e0008 */
.L_x_115:
[----:B------:R-:W0:Y:S01]  /*4ca0*/  S2R R15, SR_CgaCtaId ;  /* 0x00000000000f7919 */ /* 0x000e220000008800 */
[----:B------:R-:W-:Y:S02]  /*4cb0*/  MOV R14, 0x400 ;  /* 0x00000400000e7802 */ /* 0x000fe40000000f00 */
[----:B------:R-:W-:Y:S02]  /*4cc0*/  ISETP.NE.AND P1, PT, R0, RZ, PT ;  /* 0x000000ff0000720c */ /* 0x000fe40003f25270 */
[----:B0-----:R-:W-:Y:S02]  /*4cd0*/  LEA R22, R15, R14, 0x18 ;  /* 0x0000000e0f167211 */ /* 0x001fe400078ec0ff */
[----:B------:R-:W-:-:S09]  /*4ce0*/  SHF.L.U32 R14, R5, 0x1f, RZ ;  /* 0x0000001f050e7819 */ /* 0x000fd200000006ff */
[----:B------:R-:W0:Y:S01]  /*4cf0*/  @!P1 LDC R15, c[0x0][0x500] ;  /* 0x00014000ff0f9b82 */ /* 0x000e220000000800 */
[----:B------:R-:W-:-:S04]  /*4d00*/  IMAD R23, R7, 0x8, R22 ;  /* 0x0000000807177824 */ /* 0x000fc800078e0216 */
[----:B------:R-:W1:Y:S02]  /*4d10*/  SYNCS.PHASECHK.TRANS64.TRYWAIT P0, [R23+URZ+0x100], R14 ;  /* 0x0001000e170075a7 */ /* 0x000e64000800017f */
[----:B-1----:R-:W-:Y:S05]  /*4d20*/  @!P0 BRA `(.L_x_113) ;  /* 0x0000001c006c8947 */ /* 0x002fea0003800000 */
.L_x_160:
[----:B-1----:R-:W-:Y:S01]  /*4d30*/  PRMT R14, R19, 0x9910, RZ ;  /* 0x00009910130e7816 */ /* 0x002fe200000000ff */
[----:B0-----:R0:W-:Y:S03]  /*4d40*/  @!P1 SYNCS.ARRIVE.TRANS64 RZ, [R23+URZ], R15 ;  /* 0x0000000f17ff99a7 */ /* 0x0011e6000800003f */
[----:B------:R-:W-:-:S13]  /*4d50*/  ISETP.NE.AND P0, PT, R14, 0x2, PT ;  /* 0x000000020e00780c */ /* 0x000fda0003f05270 */
[----:B0-----:R-:W-:Y:S05]  /*4d60*/  @P0 BRA `(.L_x_114) ;  /* 0x0000000000040947 */ /* 0x001fea0003800000 */
[----:B------:R-:W-:Y:S01]  /*4d70*/  BPT.TRAP 0x1 ;  /* 0x000000040000795c */ /* 0x000fe20000300000 */
.L_x_114:
[----:B------:R-:W-:Y:S01]  /*4d80*/  IMAD R14, R7, 0x1800, R22 ;  /* 0x00001800070e7824 */ /* 0x000fe200078e0216 */
[----:B------:R-:W-:Y:S01]  /*4d90*/  R2UR UR13, R22 ;  /* 0x00000000160d72ca */ /* 0x000fe200000e0000 */
[----:B------:R-:W-:Y:S01]  /*4da0*/  VIADD R4, R4, 0xffffffff ;  /* 0xffffffff04047836 */ /* 0x000fe20000000000 */
[----:B------:R-:W-:Y:S01]  /*4db0*/  R2UR UR9, R23 ;  /* 0x00000000170972ca */ /* 0x000fe200000e0000 */
[----:B------:R-:W-:Y:S01]  /*4dc0*/  UIADD3 UR4, UP0, UR20, 0xf0, URZ ;  /* 0x000000f014047890 */ /* 0x000fe2000ff1e03f */
[----:B------:R-:W-:Y:S01]  /*4dd0*/  R2UR UR5, R14 ;  /* 0x000000000e0572ca */ /* 0x000fe200000e0000 */
[----:B------:R-:W-:Y:S01]  /*4de0*/  IMAD R14, R7, 0x400, R12 ;  /* 0x00000400070e7824 */ /* 0x000fe200078e020c */
[----:B------:R-:W-:Y:S01]  /*4df0*/  R2UR UR11, R21 ;  /* 0x00000000150b72ca */ /* 0x000fe200000e0000 */
[----:B------:R-:W-:Y:S01]  /*4e00*/  UIADD3 UR22, UP1, UR20, 0x1f0, URZ ;  /* 0x000001f014167890 */ /* 0x000fe2000ff3e03f */
[----:B------:R-:W-:Y:S01]  /*4e10*/  R2UR UR10, R24 ;  /* 0x00000000180a72ca */ /* 0x000fe200000e0000 */
[----:B------:R-:W-:Y:S01]  /*4e20*/  VIADD R7, R7, 0x1 ;  /* 0x0000000107077836 */ /* 0x000fe20000000000 */
[----:B------:R-:W-:Y:S01]  /*4e30*/  R2UR UR8, R14 ;  /* 0x000000000e0872ca */ /* 0x000fe200000e0000 */
[----:B------:R-:W-:Y:S01]  /*4e40*/  UIADD3.X UR23, URZ, UR21, URZ, UP1, !UPT ;  /* 0x000000153f177290 */ /* 0x000fe20008ffe43f */
[----:B------:R-:W-:Y:S01]  /*4e50*/  R2UR UR12, R6 ;  /* 0x00000000060c72ca */ /* 0x000fe200000e0000 */
[----:B------:R-:W-:Y:S01]  /*4e60*/  UMOV UR6, 0x0 ;  /* 0x0000000000067882 */ /* 0x000fe20000000000 */
[----:B------:R-:W-:Y:S01]  /*4e70*/  R2UR UR18, R20 ;  /* 0x00000000141272ca */ /* 0x000fe200000e0000 */
[----:B------:R-:W-:Y:S01]  /*4e80*/  UMOV UR7, 0x10000000 ;  /* 0x1000000000077882 */ /* 0x000fe20000000000 */
[----:B------:R-:W-:Y:S01]  /*4e90*/  ISETP.GT.AND P1, PT, R4, 0x1, PT ;  /* 0x000000010400780c */ /* 0x000fe20003f24270 */
[----:B------:R-:W-:Y:S01]  /*4ea0*/  UIADD3 UR14, UR5, 0x300, URZ ;  /* 0x00000300050e7890 */ /* 0x000fe2000fffe03f */
[C---:B------:R-:W-:Y:S01]  /*4eb0*/  ISETP.NE.AND P0, PT, R7.reuse, 0x20, PT ;  /* 0x000000200700780c */ /* 0x040fe20003f05270 */
[----:B------:R-:W-:Y:S01]  /*4ec0*/  UIADD3.X UR5, URZ, UR21, URZ, UP0, !UPT ;  /* 0x000000153f057290 */ /* 0x000fe200087fe43f */
[----:B------:R-:W-:Y:S01]  /*4ed0*/  VIADD R24, R24, 0x20 ;  /* 0x0000002018187836 */ /* 0x000fe20000000000 */
[----:B------:R-:W-:Y:S01]  /*4ee0*/  UMOV UR19, 0x30000 ;  /* 0x0003000000137882 */ /* 0x000fe20000000000 */
[----:B------:R-:W-:Y:S01]  /*4ef0*/  SEL R14, RZ, 0x1, P0 ;  /* 0x00000001ff0e7807 */ /* 0x000fe20000000000 */
[----:B------:R-:W-:Y:S01]  /*4f00*/  UIADD3 UR13, UR13, UR8, URZ ;  /* 0x000000080d0d7290 */ /* 0x000fe2000fffe03f */
[----:B------:R-:W-:-:S02]  /*4f10*/  SEL R7, R7, RZ, P0 ;  /* 0x000000ff07077207 */ /* 0x000fc40000000000 */
[----:B------:R-:W-:Y:S01]  /*4f20*/  UMOV UR8, UR14 ;  /* 0x0000000e00087c82 */ /* 0x000fe20008000000 */
[----:B------:R-:W-:Y:S01]  /*4f30*/  LOP3.LUT R5, R5, R14, RZ, 0x3c, !PT ;  /* 0x0000000e05057212 */ /* 0x000fe200078e3cff */
[----:B------:R0:W-:Y:S02]  /*4f40*/  UTMALDG.3D [UR8], [UR4], desc[UR6] ;  /* 0x00000608040075b4 */ /* 0x0001e40008011000 */
[----:B0-----:R-:W-:Y:S01]  /*4f50*/  UMOV UR11, UR18 ;  /* 0x00000012000b7c82 */ /* 0x001fe20008000000 */
[----:B------:R-:W-:Y:S02]  /*4f60*/  UMOV UR8, UR13 ;  /* 0x0000000d00087c82 */ /* 0x000fe40008000000 */
[----:B------:R0:W-:Y:S02]  /*4f70*/  UTMALDG.3D.MULTICAST [UR8], [UR22], UR19, desc[UR6] ;  /* 0x00000608160073b4 */ /* 0x0001e40008011813 */
[----:B0-----:R-:W-:Y:S05]  /*4f80*/  @P1 BRA `(.L_x_115) ;  /* 0xfffffffc00441947 */ /* 0x001fea000383ffff */
.L_x_112:
[----:B------:R-:W-:Y:S05]  /*4f90*/  BSYNC B1 ;  /* 0x0000000000017941 */ /* 0x000fea0003800000 */
.L_x_111:
[----:B------:R-:W-:Y:S01]  /*4fa0*/  LOP3.LUT P1, RZ, R10, 0xff, RZ, 0xc0, !PT ;  /* 0x000000ff0aff7812 */ /* 0x000fe2000782c0ff */
[----:B------:R-:W-:Y:S01]  /*4fb0*/  IMAD.IADD R8, R9, 0x1, R8 ;  /* 0x0000000109087824 */ /* 0x000fe200078e0208 */
[----:B------:R-:W-:Y:S01]  /*4fc0*/  IADD3 R16, P2, R16, UR36, RZ ;  /* 0x0000002410107c10 */ /* 0x000fe2000ff5e0ff */
[----:B------:R-:W-:Y:S01]  /*4fd0*/  ULDC.64 UR4, c[0x0][0x650] ;  /* 0x0001940000047ab9 */ /* 0x000fe20000000a00 */
[----:B------:R-:W-:Y:S01]  /*4fe0*/  BSSY B1, `(.L_x_116) ;  /* 0x000006d000017945 */ /* 0x000fe20003800000 */
[----:B------:R-:W-:Y:S01]  /*4ff0*/  IMAD.MOV.U32 R21, RZ, RZ, -0x1 ;  /* 0xffffffffff157424 */ /* 0x000fe200078e00ff */
[----:B------:R-:W-:Y:S01]  /*5000*/  SHF.R.U32.HI R4, RZ, 0x5, R8 ;  /* 0x00000005ff047819 */ /* 0x000fe20000011608 */
[----:B------:R-:W-:Y:S01]  /*5010*/  IMAD.MOV.U32 R20, RZ, RZ, -0x1 ;  /* 0xffffffffff147424 */ /* 0x000fe200078e00ff */
[----:B------:R-:W-:Y:S02]  /*5020*/  ISETP.GT.U32.AND P0, PT, R8, 0x1f, PT ;  /* 0x0000001f0800780c */ /* 0x000fe40003f04070 */
[----:B------:R-:W-:-:S02]  /*5030*/  LOP3.LUT R4, R4, 0x1, RZ, 0xc0, !PT ;  /* 0x0000000104047812 */ /* 0x000fc400078ec0ff */
[----:B------:R-:W-:Y:S01]  /*5040*/  ISETP.LT.U32.AND P0, PT, R9, 0x20, P0 ;  /* 0x000000200900780c */ /* 0x000fe20000701070 */
[----:B------:R-:W0:Y:S01]  /*5050*/  @P1 S2R R6, SR_CgaCtaId ;  /* 0x0000000000061919 */ /* 0x000e220000008800 */
[----:B------:R-:W-:Y:S02]  /*5060*/  @P1 MOV R5, 0x400 ;  /* 0x0000040000051802 */ /* 0x000fe40000000f00 */
[----:B------:R-:W-:Y:S02]  /*5070*/  IADD3.X R17, R17, UR42, RZ, P2, !PT ;  /* 0x0000002a11117c10 */ /* 0x000fe400097fe4ff */
[----:B------:R-:W-:Y:S02]  /*5080*/  ISETP.GE.U32.AND P2, PT, R16, UR4, PT ;  /* 0x0000000410007c0c */ /* 0x000fe4000bf46070 */
[----:B------:R-:W-:Y:S02]  /*5090*/  LOP3.LUT R8, R8, 0x1f, RZ, 0xc0, !PT ;  /* 0x0000001f08087812 */ /* 0x000fe400078ec0ff */
[----:B------:R-:W-:-:S02]  /*50a0*/  PRMT R10, RZ, 0x7610, R10 ;  /* 0x00007610ff0a7816 */ /* 0x000fc4000000000a */
[----:B0-----:R-:W-:Y:S01]  /*50b0*/  @P1 LEA R5, R6, R5, 0x18 ;  /* 0x0000000506051211 */ /* 0x001fe200078ec0ff */
[----:B------:R-:W-:-:S03]  /*50c0*/  IMAD.MOV.U32 R6, RZ, RZ, -0x1 ;  /* 0xffffffffff067424 */ /* 0x000fc600078e00ff */
[----:B------:R0:W-:Y:S01]  /*50d0*/  @P1 SYNCS.ARRIVE.TRANS64.A1T0 RZ, [R5+URZ+0x218], RZ ;  /* 0x000218ff05ff19a7 */ /* 0x0001e2000810003f */
[----:B------:R-:W-:Y:S02]  /*50e0*/  ISETP.NE.U32.AND P1, PT, R4, 0x1, PT ;  /* 0x000000010400780c */ /* 0x000fe40003f25070 */
[----:B------:R-:W-:Y:S02]  /*50f0*/  SEL R4, RZ, 0x1, !P0 ;  /* 0x00000001ff047807 */ /* 0x000fe40004000000 */
[----:B------:R-:W-:Y:S02]  /*5100*/  ISETP.GE.U32.AND.EX P0, PT, R17, UR5, PT, P2 ;  /* 0x0000000511007c0c */ /* 0x000fe4000bf06120 */
[----:B------:R-:W-:-:S04]  /*5110*/  ISETP.GT.U32.AND P1, PT, R9, 0x1f, !P1 ;  /* 0x0000001f0900780c */ /* 0x000fc80004f24070 */
[----:B0-----:R-:W-:-:S04]  /*5120*/  SEL R5, RZ, 0x1, !P1 ;  /* 0x00000001ff057807 */ /* 0x001fc80004800000 */
[--C-:B------:R-:W-:Y:S02]  /*5130*/  LOP3.LUT R3, R5, R3, R4.reuse, 0x96, !PT ;  /* 0x0000000305037212 */ /* 0x100fe400078e9604 */
[----:B------:R-:W-:Y:S01]  /*5140*/  PRMT R4, RZ, 0x7610, R4 ;  /* 0x00007610ff047816 */ /* 0x000fe20000000004 */
[----:B------:R-:W-:Y:S06]  /*5150*/  @P0 BRA `(.L_x_117) ;  /* 0x0000000400540947 */ /* 0x000fec0003800000 */
[----:B------:R-:W0:Y:S01]  /*5160*/  S2R R15, SR_CTAID.X ;  /* 0x00000000000f7919 */ /* 0x000e220000002500 */
[----:B------:R-:W-:Y:S01]  /*5170*/  ULDC.64 UR4, c[0x0][0x628] ;  /* 0x00018a0000047ab9 */ /* 0x000fe20000000a00 */
[----:B------:R-:W-:Y:S01]  /*5180*/  ULDC UR7, c[0x0][0x630] ;  /* 0x00018c0000077ab9 */ /* 0x000fe20000000800 */
[----:B------:R-:W-:Y:S01]  /*5190*/  ISETP.NE.U32.AND P0, PT, RZ, UR4, PT ;  /* 0x00000004ff007c0c */ /* 0x000fe2000bf05070 */
[----:B------:R-:W1:Y:S01]  /*51a0*/  S2R R20, SR_CTAID.Y ;  /* 0x0000000000147919 */ /* 0x000e620000002600 */
[----:B------:R-:W-:Y:S01]  /*51b0*/  ULDC UR8, c[0x0][0x150] ;  /* 0x0000540000087ab9 */ /* 0x000fe20000000800 */
[----:B------:R-:W-:Y:S01]  /*51c0*/  IMAD.MOV.U32 R4, RZ, RZ, R16 ;  /* 0x000000ffff047224 */ /* 0x000fe200078e0010 */
[----:B------:R-:W-:Y:S01]  /*51d0*/  ISETP.NE.AND.EX P0, PT, RZ, UR5, PT, P0 ;  /* 0x00000005ff007c0c */ /* 0x000fe2000bf05300 */
[----:B------:R-:W-:Y:S01]  /*51e0*/  IMAD.MOV.U32 R5, RZ, RZ, R17 ;  /* 0x000000ffff057224 */ /* 0x000fe200078e0011 */
[----:B0-----:R-:W-:-:S11]  /*51f0*/  I2FP.F32.U32 R22, R15 ;  /* 0x0000000f00167245 */ /* 0x001fd60000201000 */
[----:B------:R-:W-:Y:S05]  /*5200*/  @!P0 BRA `(.L_x_118) ;  /* 0x0000000000288947 */ /* 0x000fea0003800000 */
[----:B------:R-:W-:Y:S02]  /*5210*/  ULDC UR6, c[0x0][0x634] ;  /* 0x00018d0000067ab9 */ /* 0x000fe40000000800 */
[----:B------:R-:W-:-:S05]  /*5220*/  IADD3 R5, P0, R16, UR6, RZ ;  /* 0x0000000610057c10 */ /* 0x000fca000ff1e0ff */
[----:B------:R-:W-:-:S04]  /*5230*/  IMAD.X R21, RZ, RZ, R17, P0 ;  /* 0x000000ffff157224 */ /* 0x000fc800000e0611 */
[----:B------:R-:W-:-:S04]  /*5240*/  IMAD.WIDE.U32 R6, R21, UR4, RZ ;  /* 0x0000000415067c25 */ /* 0x000fc8000f8e00ff */
[----:B------:R-:W-:-:S04]  /*5250*/  IMAD.WIDE.U32 R6, P0, R5, UR5, R6 ;  /* 0x0000000505067c25 */ /* 0x000fc8000f800006 */
[----:B------:R-:W-:-:S04]  /*5260*/  IMAD.WIDE.U32 R4, R5, UR4, RZ ;  /* 0x0000000405047c25 */ /* 0x000fc8000f8e00ff */
[----:B------:R-:W-:Y:S01]  /*5270*/  IMAD.MOV.U32 R4, RZ, RZ, R7 ;  /* 0x000000ffff047224 */ /* 0x000fe200078e0007 */
[----:B------:R-:W-:Y:S01]  /*5280*/  IADD3 RZ, P1, R5, R6, RZ ;  /* 0x0000000605ff7210 */ /* 0x000fe20007f3e0ff */
[----:B------:R-:W-:-:S04]  /*5290*/  IMAD.X R5, RZ, RZ, RZ, P0 ;  /* 0x000000ffff057224 */ /* 0x000fc800000e06ff */
[----:B------:R-:W-:-:S08]  /*52a0*/  IMAD.WIDE.U32.X R4, R21, UR5, R4, P1 ;  /* 0x0000000515047c25 */ /* 0x000fd000088e0404 */
.L_x_118:
[--C-:B------:R-:W-:Y:S01]  /*52b0*/  SHF.R.U64 R14, R4, UR7, R5.reuse ;  /* 0x00000007040e7c19 */ /* 0x100fe20008001205 */
[----:B------:R-:W-:Y:S01]  /*52c0*/  FMUL R22, R22, UR8 ;  /* 0x0000000816167c20 */ /* 0x000fe20008400000 */
[----:B------:R-:W-:Y:S01]  /*52d0*/  SHF.R.U32.HI R4, RZ, UR7, R5 ;  /* 0x00000007ff047c19 */ /* 0x000fe20008011605 */
[----:B------:R-:W0:Y:S01]  /*52e0*/  LDC R6, c[0x0][0x144] ;  /* 0x00005100ff067b82 */ /* 0x000e220000000800 */
[----:B------:R-:W-:Y:S01]  /*52f0*/  IADD3 R5, P0, RZ, -R14, RZ ;  /* 0x8000000eff057210 */ /* 0x000fe20007f1e0ff */
[----:B------:R-:W-:Y:S01]  /*5300*/  ULDC UR6, c[0x0][0x154] ;  /* 0x0000550000067ab9 */ /* 0x000fe20000000800 */
[----:B-1----:R-:W-:Y:S01]  /*5310*/  I2FP.F32.U32 R7, R20 ;  /* 0x0000001400077245 */ /* 0x002fe20000201000 */
[----:B------:R-:W1:Y:S01]  /*5320*/  F2I.U32.TRUNC.NTZ R22, R22 ;  /* 0x0000001600167305 */ /* 0x000e62000020f000 */
[----:B------:R-:W-:Y:S01]  /*5330*/  ULDC.64 UR4, c[0x0][0x620] ;  /* 0x0001880000047ab9 */ /* 0x000fe20000000a00 */
[----:B------:R-:W-:Y:S01]  /*5340*/  IMAD.X R4, RZ, RZ, ~R4, P0 ;  /* 0x000000ffff047224 */ /* 0x000fe200000e0e04 */
[----:B------:R-:W-:Y:S01]  /*5350*/  ISETP.NE.AND P2, PT, R2, 0x1, PT ;  /* 0x000000010200780c */ /* 0x000fe20003f45270 */
[----:B------:R-:W-:Y:S01]  /*5360*/  FMUL R23, R7, UR6 ;  /* 0x0000000607177c20 */ /* 0x000fe20008400000 */
[----:B------:R-:W2:Y:S01]  /*5370*/  LDC R25, c[0x0][0x148] ;  /* 0x00005200ff197b82 */ /* 0x000ea20000000800 */
[----:B------:R-:W-:Y:S01]  /*5380*/  IMAD R4, R4, UR4, RZ ;  /* 0x0000000404047c24 */ /* 0x000fe2000f8e02ff */
[----:B------:R-:W-:-:S02]  /*5390*/  ULDC.64 UR6, c[0x0][0x640] ;  /* 0x0001900000067ab9 */ /* 0x000fc40000000a00 */
[----:B------:R-:W-:Y:S01]  /*53a0*/  ISETP.NE.U32.AND P0, PT, RZ, UR6, PT ;  /* 0x00000006ff007c0c */ /* 0x000fe2000bf05070 */
[----:B------:R-:W3:Y:S01]  /*53b0*/  F2I.U32.TRUNC.NTZ R23, R23 ;  /* 0x0000001700177305 */ /* 0x000ee2000020f000 */
[C---:B------:R-:W-:Y:S02]  /*53c0*/  IMAD R7, R5.reuse, UR5, R4 ;  /* 0x0000000505077c24 */ /* 0x040fe4000f8e0204 */
[----:B------:R-:W-:Y:S01]  /*53d0*/  IMAD.WIDE.U32 R4, R5, UR4, R16 ;  /* 0x0000000405047c25 */ /* 0x000fe2000f8e0010 */
[----:B------:R-:W-:Y:S01]  /*53e0*/  ULDC UR4, c[0x0][0x618] ;  /* 0x0001860000047ab9 */ /* 0x000fe20000000800 */
[----:B------:R-:W-:Y:S02]  /*53f0*/  ISETP.NE.AND.EX P0, PT, RZ, UR7, PT, P0 ;  /* 0x00000007ff007c0c */ /* 0x000fe4000bf05300 */
[----:B------:R-:W-:Y:S02]  /*5400*/  IMAD.IADD R5, R5, 0x1, R7 ;  /* 0x0000000105057824 */ /* 0x000fe400078e0207 */
[----:B-1----:R-:W-:-:S03]  /*5410*/  IMAD.MOV R22, RZ, RZ, -R22 ;  /* 0x000000ffff167224 */ /* 0x002fc600078e0a16 */
[----:B------:R-:W-:Y:S01]  /*5420*/  SHF.R.U64 R21, R4, UR4, R5 ;  /* 0x0000000404157c19 */ /* 0x000fe20008001205 */
[----:B0-----:R-:W-:Y:S01]  /*5430*/  IMAD R15, R6, R22, R15 ;  /* 0x00000016060f7224 */ /* 0x001fe200078e020f */
[----:B------:R-:W-:Y:S01]  /*5440*/  SHF.R.U32.HI R4, RZ, UR4, R5 ;  /* 0x00000004ff047c19 */ /* 0x000fe20008011605 */
[----:B------:R-:W-:Y:S01]  /*5450*/  ULDC UR4, c[0x0][0x608] ;  /* 0x0001820000047ab9 */ /* 0x000fe20000000800 */
[----:B---3--:R-:W-:Y:S02]  /*5460*/  IMAD.MOV R6, RZ, RZ, -R23 ;  /* 0x000000ffff067224 */ /* 0x008fe400078e0a17 */
[--C-:B------:R-:W-:Y:S02]  /*5470*/  SHF.R.U64 R22, R21, UR4, R4.reuse ;  /* 0x0000000415167c19 */ /* 0x100fe40008001204 */
[----:B------:R-:W-:Y:S01]  /*5480*/  SHF.R.U32.HI R5, RZ, UR4, R4 ;  /* 0x00000004ff057c19 */ /* 0x000fe20008011604 */
[----:B------:R-:W-:Y:S01]  /*5490*/  ULDC UR4, c[0x0][0x658] ;  /* 0x0001960000047ab9 */ /* 0x000fe20000000800 */
[----:B--2---:R-:W-:-:S02]  /*54a0*/  @P2 IMAD R15, R25, R6, R20 ;  /* 0x00000006190f2224 */ /* 0x004fc400078e0214 */
[--C-:B------:R-:W-:Y:S02]  /*54b0*/  SHF.R.U64 R20, R22, UR4, R5.reuse ;  /* 0x0000000416147c19 */ /* 0x100fe40008001205 */
[----:B------:R-:W-:-:S03]  /*54c0*/  SHF.R.U32.HI R23, RZ, UR4, R5 ;  /* 0x00000004ff177c19 */ /* 0x000fc60008011605 */
[----:B------:R-:W-:Y:S02]  /*54d0*/  IMAD.MOV.U32 R6, RZ, RZ, R20 ;  /* 0x000000ffff067224 */ /* 0x000fe400078e0014 */
[----:B------:R-:W-:Y:S01]  /*54e0*/  IMAD.MOV.U32 R5, RZ, RZ, R23 ;  /* 0x000000ffff057224 */ /* 0x000fe200078e0017 */
[----:B------:R-:W-:Y:S06]  /*54f0*/  @!P0 BRA `(.L_x_119) ;  /* 0x00000000002c8947 */ /* 0x000fec0003800000 */
        /* <DEDUP_REMOVED lines=9> */
[----:B------:R-:W-:-:S04]  /*5590*/  IMAD.WIDE.U32.X R4, R23, UR7, R4, P1 ;  /* 0x0000000717047c25 */ /* 0x000fc800088e0404 */
[----:B------:R-:W-:-:S07]  /*55a0*/  IMAD.MOV.U32 R6, RZ, RZ, R4 ;  /* 0x000000ffff067224 */ /* 0x000fce00078e0004 */
.L_x_119:
[----:B------:R-:W-:Y:S01]  /*55b0*/  ULDC UR4, c[0x0][0x648] ;  /* 0x0001920000047ab9 */ /* 0x000fe20000000800 */
[----:B------:R-:W-:Y:S01]  /*55c0*/  LOP3.LUT R4, R22, UR16, RZ, 0xc0, !PT ;  /* 0x0000001016047c12 */ /* 0x000fe2000f8ec0ff */
[----:B------:R-:W-:Y:S01]  /*55d0*/  ULDC UR5, c[0x0][0x610] ;  /* 0x0001840000057ab9 */ /* 0x000fe20000000800 */
[----:B------:R-:W-:Y:S01]  /*55e0*/  SHF.R.U64 R5, R6, UR4, R5 ;  /* 0x0000000406057c19 */ /* 0x000fe20008001205 */
[----:B------:R-:W-:Y:S01]  /*55f0*/  ULDC UR4, c[0x0][0x638] ;  /* 0x00018e0000047ab9 */ /* 0x000fe20000000800 */
[----:B------:R-:W-:-:S03]  /*5600*/  LOP3.LUT R21, R21, UR15, RZ, 0xc0, !PT ;  /* 0x0000000f15157c12 */ /* 0x000fc6000f8ec0ff */
[----:B------:R-:W-:Y:S02]  /*5610*/  IMAD.MOV R7, RZ, RZ, -R5 ;  /* 0x000000ffff077224 */ /* 0x000fe400078e0a05 */
[----:B------:R-:W-:Y:S02]  /*5620*/  IMAD R4, R5, UR17, R4 ;  /* 0x0000001105047c24 */ /* 0x000fe4000f8e0204 */
[----:B------:R-:W-:Y:S01]  /*5630*/  IMAD R20, R7, UR4, R20 ;  /* 0x0000000407147c24 */ /* 0x000fe2000f8e0214 */
[----:B------:R-:W-:Y:S01]  /*5640*/  ULDC UR4, c[0x0][0x600] ;  /* 0x0001800000047ab9 */ /* 0x000fe20000000800 */
[----:B------:R-:W-:Y:S02]  /*5650*/  IMAD R15, R4, UR5, R15 ;  /* 0x00000005040f7c24 */ /* 0x000fe4000f8e020f */
[----:B------:R-:W-:Y:S02]  /*5660*/  IMAD R6, R20, UR4, R21 ;  /* 0x0000000414067c24 */ /* 0x000fe4000f8e0215 */
[----:B------:R-:W-:-:S03]  /*5670*/  IMAD.MOV.U32 R4, RZ, RZ, 0x1 ;  /* 0x00000001ff047424 */ /* 0x000fc600078e00ff */
[----:B------:R-:W-:Y:S02]  /*5680*/  SEL R20, R6, R15, !P2 ;  /* 0x0000000f06147207 */ /* 0x000fe40005000000 */
[----:B------:R-:W-:Y:S01]  /*5690*/  SEL R21, R15, R6, !P2 ;  /* 0x000000060f157207 */ /* 0x000fe20005000000 */
[----:B------:R-:W-:-:S07]  /*56a0*/  IMAD.MOV.U32 R6, RZ, RZ, R14 ;  /* 0x000000ffff067224 */ /* 0x000fce00078e000e */
.L_x_117:
[----:B------:R-:W-:Y:S05]  /*56b0*/  BSYNC B1 ;  /* 0x0000000000017941 */ /* 0x000fea0003800000 */
.L_x_116:
[----:B------:R-:W-:-:S13]  /*56c0*/  LOP3.LUT P0, RZ, R4, 0xff, RZ, 0xc0, !PT ;  /* 0x000000ff04ff7812 */ /* 0x000fda000780c0ff */
[----:B------:R-:W-:Y:S05]  /*56d0*/  @P0 BRA `(.L_x_120) ;  /* 0xfffffff4003c0947 */ /* 0x000fea000383ffff */
[----:B------:R-:W-:Y:S05]  /*56e0*/  BSYNC B0 ;  /* 0x0000000000007941 */ /* 0x000fea0003800000 */
.L_x_109:
[----:B------:R-:W-:-:S03]  /*56f0*/  UMOV UR4, 0xffffffff ;  /* 0xffffffff00047882 */ /* 0x000fc60000000000 */
[----:B------:R-:W-:Y:S05]  /*5700*/  BRA.DIV UR4, `(.L_x_121) ;  /* 0x0000001604087947 */ /* 0x000fea000b800000 */
[----:B------:R-:W-:-:S13]  /*5710*/  ELECT P6, URZ, PT ;  /* 0x00000000003f782f */ /* 0x000fda00038c0000 */
.L_x_163:
[----:B------:R-:W-:Y:S04]  /*5720*/  BSSY B0, `(.L_x_122) ;  /* 0x0000127000007945 */ /* 0x000fe80003800000 */
[----:B------:R-:W-:Y:S05]  /*5730*/  @!P6 BRA `(.L_x_123) ;  /* 0x000000100094e947 */ /* 0x000fea0003800000 */
[----:B------:R-:W-:-:S04]  /*5740*/  LOP3.LUT R18, R18, 0x2, RZ, 0xfc, !PT ;  /* 0x0000000212127812 */ /* 0x000fc800078efcff */
[----:B------:R-:W-:-:S13]  /*5750*/  ISETP.NE.AND P0, PT, R18, 0x3, PT ;  /* 0x000000031200780c */ /* 0x000fda0003f05270 */
[----:B------:R-:W-:Y:S05]  /*5760*/  @!P0 BRA `(.L_x_124) ;  /* 0x0000000000048947 */ /* 0x000fea0003800000 */
[----:B------:R-:W-:Y:S01]  /*5770*/  BPT.TRAP 0x1 ;  /* 0x000000040000795c */ /* 0x000fe20000300000 */
.L_x_124:
[----:B------:R-:W0:Y:S01]  /*5780*/  S2R R5, SR_CgaCtaId ;  /* 0x0000000000057919 */ /* 0x000e220000008800 */
[----:B------:R-:W-:Y:S02]  /*5790*/  MOV R0, 0x400 ;  /* 0x0000040000007802 */ /* 0x000fe40000000f00 */
[----:B------:R-:W-:Y:S02]  /*57a0*/  SHF.L.U32 R2, R3, 0x1f, RZ ;  /* 0x0000001f03027819 */ /* 0x000fe400000006ff */
[----:B0-----:R-:W-:-:S05]  /*57b0*/  LEA R5, R5, R0, 0x18 ;  /* 0x0000000005057211 */ /* 0x001fca00078ec0ff */
[----:B------:R-:W-:-:S04]  /*57c0*/  VIADD R5, R5, 0x100 ;  /* 0x0000010005057836 */ /* 0x000fc80000000000 */
[C---:B------:R-:W-:Y:S02]  /*57d0*/  IMAD R7, R8.reuse, 0x8, R5 ;  /* 0x0000000808077824 */ /* 0x040fe400078e0205 */
[----:B------:R-:W-:Y:S02]  /*57e0*/  VIADD R8, R8, 0x1 ;  /* 0x0000000108087836 */ /* 0x000fe40000000000 */
[----:B------:R-:W0:Y:S03]  /*57f0*/  SYNCS.PHASECHK.TRANS64.TRYWAIT P0, [R7+URZ], R2 ;  /* 0x00000002070075a7 */ /* 0x000e26000800017f */
[----:B------:R-:W-:-:S04]  /*5800*/  ISETP.NE.AND P1, PT, R8, 0x20, PT ;  /* 0x000000200800780c */ /* 0x000fc80003f25270 */
[----:B------:R-:W-:Y:S02]  /*5810*/  SEL R0, RZ, 0x1, P1 ;  /* 0x00000001ff007807 */ /* 0x000fe40000800000 */
[----:B------:R-:W-:Y:S02]  /*5820*/  SEL R8, R8, RZ, P1 ;  /* 0x000000ff08087207 */ /* 0x000fe40000800000 */
[----:B------:R-:W-:-:S03]  /*5830*/  LOP3.LUT R9, R3, R0, RZ, 0x3c, !PT ;  /* 0x0000000003097212 */ /* 0x000fc600078e3cff */
[----:B------:R-:W-:Y:S01]  /*5840*/  IMAD R6, R8, 0x8, R5 ;  /* 0x0000000808067824 */ /* 0x000fe200078e0205 */
[----:B------:R-:W-:Y:S01]  /*5850*/  SHF.L.U32 R3, R9, 0x1f, RZ ;  /* 0x0000001f09037819 */ /* 0x000fe200000006ff */
[----:B0-----:R-:W-:Y:S06]  /*5860*/  @!P0 BRA `(.L_x_125) ;  /* 0x0000001000d08947 */ /* 0x001fec0003800000 */
.L_x_164:
[----:B------:R-:W1:Y:S01]  /*5870*/  SYNCS.PHASECHK.TRANS64.TRYWAIT P0, [R6+URZ], R3 ;  /* 0x00000003060075a7 */ /* 0x000e62000800017f */
[----:B------:R-:W-:-:S05]  /*5880*/  VIADD R0, R8, 0x1 ;  /* 0x0000000108007836 */ /* 0x000fca0000000000 */
[----:B------:R-:W-:-:S04]  /*5890*/  ISETP.NE.AND P1, PT, R0, 0x20, PT ;  /* 0x000000200000780c */ /* 0x000fc80003f25270 */
[----:B0-----:R-:W-:Y:S02]  /*58a0*/  SEL R2, RZ, 0x1, P1 ;  /* 0x00000001ff027807 */ /* 0x001fe40000800000 */
[----:B------:R-:W-:Y:S02]  /*58b0*/  SEL R0, R0, RZ, P1 ;  /* 0x000000ff00007207 */ /* 0x000fe40000800000 */
[----:B------:R-:W-:-:S03]  /*58c0*/  LOP3.LUT R9, R9, R2, RZ, 0x3c, !PT ;  /* 0x0000000209097212 */ /* 0x000fc600078e3cff */
[----:B------:R-:W-:Y:S01]  /*58d0*/  IMAD R7, R0, 0x8, R5 ;  /* 0x0000000800077824 */ /* 0x000fe200078e0205 */
[----:B------:R-:W-:Y:S01]  /*58e0*/  SHF.L.U32 R4, R9, 0x1f, RZ ;  /* 0x0000001f09047819 */ /* 0x000fe200000006ff */
[----:B-1----:R-:W-:Y:S06]  /*58f0*/  @!P0 BRA `(.L_x_126) ;  /* 0x0000001000c08947 */ /* 0x002fec0003800000 */
.L_x_165:
[----:B------:R-:W1:Y:S01]  /*5900*/  SYNCS.PHASECHK.TRANS64.TRYWAIT P0, [R7+URZ], R4 ;  /* 0x00000004070075a7 */ /* 0x000e62000800017f */
[----:B------:R-:W-:-:S05]  /*5910*/  VIADD R0, R0, 0x1 ;  /* 0x0000000100007836 */ /* 0x000fca0000000000 */
[----:B------:R-:W-:-:S04]  /*5920*/  ISETP.NE.AND P1, PT, R0, 0x20, PT ;  /* 0x000000200000780c */ /* 0x000fc80003f25270 */
[----:B------:R-:W-:Y:S02]  /*5930*/  SEL R2, RZ, 0x1, P1 ;  /* 0x00000001ff027807 */ /* 0x000fe40000800000 */
[----:B------:R-:W-:Y:S02]  /*5940*/  SEL R0, R0, RZ, P1 ;  /* 0x000000ff00007207 */ /* 0x000fe40000800000 */
[----:B------:R-:W-:-:S03]  /*5950*/  LOP3.LUT R9, R9, R2, RZ, 0x3c, !PT ;  /* 0x0000000209097212 */ /* 0x000fc600078e3cff */
[----:B0-----:R-:W-:Y:S01]  /*5960*/  IMAD R6, R0, 0x8, R5 ;  /* 0x0000000800067824 */ /* 0x001fe200078e0205 */
[----:B------:R-:W-:Y:S01]  /*5970*/  SHF.L.U32 R3, R9, 0x1f, RZ ;  /* 0x0000001f09037819 */ /* 0x000fe200000006ff */
[----:B-1----:R-:W-:Y:S06]  /*5980*/  @!P0 BRA `(.L_x_127) ;  /* 0x0000001000b08947 */ /* 0x002fec0003800000 */
.L_x_166:
        /* <DEDUP_REMOVED lines=9> */
.L_x_167:
        /* <DEDUP_REMOVED lines=9> */
.L_x_168:
        /* <DEDUP_REMOVED lines=9> */
.L_x_169:
        /* <DEDUP_REMOVED lines=9> */
.L_x_170:
        /* <DEDUP_REMOVED lines=9> */
.L_x_171:
        /* <DEDUP_REMOVED lines=9> */
.L_x_172:
        /* <DEDUP_REMOVED lines=9> */
.L_x_173:
        /* <DEDUP_REMOVED lines=9> */
.L_x_174:
        /* <DEDUP_REMOVED lines=9> */
.L_x_175:
        /* <DEDUP_REMOVED lines=9> */
.L_x_176:
        /* <DEDUP_REMOVED lines=9> */
.L_x_177:
        /* <DEDUP_REMOVED lines=9> */
.L_x_178:
        /* <DEDUP_REMOVED lines=9> */
.L_x_179:
        /* <DEDUP_REMOVED lines=9> */
.L_x_180:
        /* <DEDUP_REMOVED lines=9> */
.L_x_181:
        /* <DEDUP_REMOVED lines=9> */
.L_x_182:
        /* <DEDUP_REMOVED lines=9> */
.L_x_183:
        /* <DEDUP_REMOVED lines=9> */
.L_x_184:
        /* <DEDUP_REMOVED lines=9> */
.L_x_185:
        /* <DEDUP_REMOVED lines=9> */
.L_x_186:
        /* <DEDUP_REMOVED lines=9> */
.L_x_187:
        /* <DEDUP_REMOVED lines=9> */
.L_x_188:
        /* <DEDUP_REMOVED lines=9> */
.L_x_189:
        /* <DEDUP_REMOVED lines=9> */
.L_x_190:
        /* <DEDUP_REMOVED lines=9> */
.L_x_191:
        /* <DEDUP_REMOVED lines=9> */
.L_x_192:
        /* <DEDUP_REMOVED lines=9> */
.L_x_193:
[----:B------:R-:W1:Y:S01]  /*68c0*/  SYNCS.PHASECHK.TRANS64.TRYWAIT P0, [R7+URZ], R4 ;  /* 0x00000004070075a7 */ /* 0x000e62000800017f */
[----:B------:R-:W-:-:S05]  /*68d0*/  VIADD R0, R0, 0x1 ;  /* 0x0000000100007836 */ /* 0x000fca0000000000 */
[----:B------:R-:W-:-:S04]  /*68e0*/  ISETP.NE.AND P1, PT, R0, 0x20, PT ;  /* 0x000000200000780c */ /* 0x000fc80003f25270 */
[----:B------:R-:W-:Y:S02]  /*68f0*/  SEL R2, RZ, 0x1, P1 ;  /* 0x00000001ff027807 */ /* 0x000fe40000800000 */
[----:B------:R-:W-:Y:S02]  /*6900*/  SEL R0, R0, RZ, P1 ;  /* 0x000000ff00007207 */ /* 0x000fe40000800000 */
[----:B------:R-:W-:Y:S01]  /*6910*/  LOP3.LUT R2, R9, R2, RZ, 0x3c, !PT ;  /* 0x0000000209027212 */ /* 0x000fe200078e3cff */
[----:B-1----:R-:W-:Y:S06]  /*6920*/  @!P0 BRA `(.L_x_155) ;  /* 0x0000000800f88947 */ /* 0x002fec0003800000 */
.L_x_194:
[----:B------:R-:W-:Y:S01]  /*6930*/  IMAD R5, R0, 0x8, R5 ;  /* 0x0000000800057824 */ /* 0x000fe200078e0205 */
[----:B------:R-:W-:-:S07]  /*6940*/  SHF.L.U32 R0, R2, 0x1f, RZ ;  /* 0x0000001f02007819 */ /* 0x000fce00000006ff */
.L_x_156:
[----:B--2---:R2:W3:Y:S02]  /*6950*/  SYNCS.PHASECHK.TRANS64.TRYWAIT P0, [R5+URZ], R0 ;  /* 0x00000000050075a7 */ /* 0x0044e4000800017f */
[----:B---3--:R-:W-:Y:S05]  /*6960*/  @!P0 NANOSLEEP.SYNCS 0x989680 ;  /* 0x009896800000895d */ /* 0x008fea0003900000 */
[----:B------:R-:W3:Y:S02]  /*6970*/  @!P0 SYNCS.PHASECHK.TRANS64 P0, [R5+URZ], R0 ;  /* 0x00000000050085a7 */ /* 0x000ee4000800007f */
[----:B---3--:R-:W-:Y:S05]  /*6980*/  @!P0 BRA `(.L_x_156) ;  /* 0xfffffffc00f08947 */ /* 0x008fea000383ffff */
.L_x_123:
[----:B------:R-:W-:Y:S05]  /*6990*/  BSYNC B0 ;  /* 0x0000000000007941 */ /* 0x000fea0003800000 */
.L_x_122:
[----:B------:R-:W-:Y:S05]  /*69a0*/  EXIT ;  /* 0x000000000000794d */ /* 0x000fea0003800000 */
.L_x_22:
[----:B-1----:R1:W2:Y:S02]  /*69b0*/  SYNCS.PHASECHK.TRANS64.TRYWAIT P1, [R3+URZ], R0 ;  /* 0x00000000030075a7 */ /* 0x0022a4000802017f */
[----:B--2---:R-:W-:Y:S05]  /*69c0*/  @!P1 NANOSLEEP.SYNCS 0x989680 ;  /* 0x009896800000995d */ /* 0x004fea0003900000 */
[----:B------:R-:W2:Y:S02]  /*69d0*/  @!P1 SYNCS.PHASECHK.TRANS64 P1, [R3+URZ], R0 ;  /* 0x00000000030095a7 */ /* 0x000ea4000802007f */
[----:B--2---:R-:W-:Y:S05]  /*69e0*/  @!P1 BRA `(.L_x_22) ;  /* 0xfffffffc00f09947 */ /* 0x004fea000383ffff */
[----:B------:R-:W-:Y:S05]  /*69f0*/  BRA `(.L_x_21) ;  /* 0xffffffb0003c7947 */ /* 0x000fea000383ffff */
.L_x_27:
[----:B-1----:R-:W-:-:S04]  /*6a00*/  IMAD.U32 R5, RZ, RZ, UR4 ;  /* 0x00000004ff057e24 */ /* 0x002fc8000f8e00ff */
[----:B------:R1:W2:Y:S03]  /*6a10*/  SYNCS.PHASECHK.TRANS64.TRYWAIT P1, [R5+URZ], R4 ;  /* 0x00000004050075a7 */ /* 0x0002a6000802017f */
[----:B--2---:R-:W-:Y:S05]  /*6a20*/  @!P1 NANOSLEEP.SYNCS 0x989680 ;  /* 0x009896800000995d */ /* 0x004fea0003900000 */
[----:B------:R-:W2:Y:S02]  /*6a30*/  @!P1 SYNCS.PHASECHK.TRANS64 P1, [R5+URZ], R4 ;  /* 0x00000004050095a7 */ /* 0x000ea4000802007f */
[----:B--2---:R-:W-:Y:S05]  /*6a40*/  @!P1 BRA `(.L_x_27) ;  /* 0xfffffffc00ec9947 */ /* 0x004fea000383ffff */
[----:B------:R-:W-:Y:S05]  /*6a50*/  BRA `(.L_x_26) ;  /* 0xffffffb000c47947 */ /* 0x000fea000383ffff */
.L_x_110:
[----:B------:R-:W-:Y:S01]  /*6a60*/  BSSY B1, `(.L_x_157) ;  /* 0x0000006000017945 */ /* 0x000fe20003800000 */
[----:B------:R-:W-:-:S07]  /*6a70*/  IMAD.MOV.U32 R15, RZ, RZ, -0x1 ;  /* 0xffffffffff0f7424 */ /* 0x000fce00078e00ff */
[----:B------:R-:W-:Y:S05]  /*6a80*/  WARPSYNC.COLLECTIVE R15, `(.L_x_158) ;  /* 0x000000000f0c7348 */ /* 0x000fea0003c00000 */
[----:B------:R-:W-:Y:S02]  /*6a90*/  ELECT P6, UR62, PT ;  /* 0x00000000003e782f */ /* 0x000fe400038c0000 */
[----:B------:R-:W-:Y:S01]  /*6aa0*/  MOV R14, UR62 ;  /* 0x0000003e000e7c02 */ /* 0x000fe20008000f00 */
[----:B------:R-:W-:Y:S10]  /*6ab0*/  ENDCOLLECTIVE ;  /* 0x000000000000791b */ /* 0x000ff40003800000 */
.L_x_158:
[----:B------:R-:W-:Y:S05]  /*6ac0*/  BSYNC B1 ;  /* 0x0000000000017941 */ /* 0x000fea0003800000 */
.L_x_157:
[----:B------:R-:W-:Y:S05]  /*6ad0*/  BRA `(.L_x_159) ;  /* 0xffffffe000487947 */ /* 0x000fea000383ffff */
.L_x_113:
[----:B-1----:R1:W2:Y:S02]  /*6ae0*/  SYNCS.PHASECHK.TRANS64.TRYWAIT P0, [R23+URZ+0x100], R14 ;  /* 0x0001000e170075a7 */ /* 0x0022a4000800017f */
[----:B--2---:R-:W-:Y:S05]  /*6af0*/  @!P0 NANOSLEEP.SYNCS 0x989680 ;  /* 0x009896800000895d */ /* 0x004fea0003900000 */
[----:B------:R-:W2:Y:S02]  /*6b00*/  @!P0 SYNCS.PHASECHK.TRANS64 P0, [R23+URZ+0x100], R14 ;  /* 0x0001000e170085a7 */ /* 0x000ea4000800007f */
[----:B--2---:R-:W-:Y:S05]  /*6b10*/  @!P0 BRA `(.L_x_113) ;  /* 0xfffffffc00f08947 */ /* 0x004fea000383ffff */
[----:B------:R-:W-:Y:S05]  /*6b20*/  BRA `(.L_x_160) ;  /* 0xffffffe000807947 */ /* 0x000fea000383ffff */
.L_x_121:
[----:B------:R-:W-:Y:S01]  /*6b30*/  BSSY B0, `(.L_x_161) ;  /* 0x0000006000007945 */ /* 0x000fe20003800000 */
[----:B------:R-:W-:-:S07]  /*6b40*/  IMAD.MOV.U32 R15, RZ, RZ, -0x1 ;  /* 0xffffffffff0f7424 */ /* 0x000fce00078e00ff */
[----:B------:R-:W-:Y:S05]  /*6b50*/  WARPSYNC.COLLECTIVE R15, `(.L_x_162) ;  /* 0x000000000f0c7348 */ /* 0x000fea0003c00000 */
[----:B------:R-:W-:Y:S02]  /*6b60*/  ELECT P6, UR62, PT ;  /* 0x00000000003e782f */ /* 0x000fe400038c0000 */
[----:B------:R-:W-:Y:S01]  /*6b70*/  MOV R14, UR62 ;  /* 0x0000003e000e7c02 */ /* 0x000fe20008000f00 */
[----:B------:R-:W-:Y:S10]  /*6b80*/  ENDCOLLECTIVE ;  /* 0x000000000000791b */ /* 0x000ff40003800000 */
.L_x_162:
[----:B------:R-:W-:Y:S05]  /*6b90*/  BSYNC B0 ;  /* 0x0000000000007941 */ /* 0x000fea0003800000 */
.L_x_161:
[----:B------:R-:W-:Y:S05]  /*6ba0*/  BRA `(.L_x_163) ;  /* 0xffffffe800dc7947 */ /* 0x000fea000383ffff */
.L_x_125:
[----:B0-----:R0:W1:Y:S02]  /*6bb0*/  SYNCS.PHASECHK.TRANS64.TRYWAIT P0, [R7+URZ], R2 ;  /* 0x00000002070075a7 */ /* 0x001064000800017f */
[----:B-1----:R-:W-:Y:S05]  /*6bc0*/  @!P0 NANOSLEEP.SYNCS 0x989680 ;  /* 0x009896800000895d */ /* 0x002fea0003900000 */
[----:B------:R-:W1:Y:S02]  /*6bd0*/  @!P0 SYNCS.PHASECHK.TRANS64 P0, [R7+URZ], R2 ;  /* 0x00000002070085a7 */ /* 0x000e64000800007f */
[----:B-1----:R-:W-:Y:S05]  /*6be0*/  @!P0 BRA `(.L_x_125) ;  /* 0xfffffffc00f08947 */ /* 0x002fea000383ffff */
[----:B------:R-:W-:Y:S05]  /*6bf0*/  BRA `(.L_x_164) ;  /* 0xffffffec001c7947 */ /* 0x000fea000383ffff */
.L_x_126:
[----:B0-----:R0:W1:Y:S02]  /*6c00*/  SYNCS.PHASECHK.TRANS64.TRYWAIT P0, [R6+URZ], R3 ;  /* 0x00000003060075a7 */ /* 0x001064000800017f */
[----:B-1----:R-:W-:Y:S05]  /*6c10*/  @!P0 NANOSLEEP.SYNCS 0x989680 ;  /* 0x009896800000895d */ /* 0x002fea0003900000 */
[----:B------:R-:W1:Y:S02]  /*6c20*/  @!P0 SYNCS.PHASECHK.TRANS64 P0, [R6+URZ], R3 ;  /* 0x00000003060085a7 */ /* 0x000e64000800007f */
[----:B-1----:R-:W-:Y:S05]  /*6c30*/  @!P0 BRA `(.L_x_126) ;  /* 0xfffffffc00f08947 */ /* 0x002fea000383ffff */
[----:B------:R-:W-:Y:S05]  /*6c40*/  BRA `(.L_x_165) ;  /* 0xffffffec002c7947 */ /* 0x000fea000383ffff */
.L_x_127:
[----:B0-----:R0:W1:Y:S02]  /*6c50*/  SYNCS.PHASECHK.TRANS64.TRYWAIT P0, [R7+URZ], R4 ;  /* 0x00000004070075a7 */ /* 0x001064000800017f */
[----:B-1----:R-:W-:Y:S05]  /*6c60*/  @!P0 NANOSLEEP.SYNCS 0x989680 ;  /* 0x009896800000895d */ /* 0x002fea0003900000 */
[----:B------:R-:W1:Y:S02]  /*6c70*/  @!P0 SYNCS.PHASECHK.TRANS64 P0, [R7+URZ], R4 ;  /* 0x00000004070085a7 */ /* 0x000e64000800007f */
[----:B-1----:R-:W-:Y:S05]  /*6c80*/  @!P0 BRA `(.L_x_127) ;  /* 0xfffffffc00f08947 */ /* 0x002fea000383ffff */
[----:B------:R-:W-:Y:S05]  /*6c90*/  BRA `(.L_x_166) ;  /* 0xffffffec003c7947 */ /* 0x000fea000383ffff */
.L_x_128:
[----:B0-----:R0:W1:Y:S02]  /*6ca0*/  SYNCS.PHASECHK.TRANS64.TRYWAIT P0, [R6+URZ], R3 ;  /* 0x00000003060075a7 */ /* 0x001064000800017f */
[----:B-1----:R-:W-:Y:S05]  /*6cb0*/  @!P0 NANOSLEEP.SYNCS 0x989680 ;  /* 0x009896800000895d */ /* 0x002fea0003900000 */
[----:B------:R-:W1:Y:S02]  /*6cc0*/  @!P0 SYNCS.PHASECHK.TRANS64 P0, [R6+URZ], R3 ;  /* 0x00000003060085a7 */ /* 0x000e64000800007f */
[----:B-1----:R-:W-:Y:S05]  /*6cd0*/  @!P0 BRA `(.L_x_128) ;  /* 0xfffffffc00f08947 */ /* 0x002fea000383ffff */
[----:B------:R-:W-:Y:S05]  /*6ce0*/  BRA `(.L_x_167) ;  /* 0xffffffec004c7947 */ /* 0x000fea000383ffff */
.L_x_129:
[----:B0-----:R0:W1:Y:S02]  /*6cf0*/  SYNCS.PHASECHK.TRANS64.TRYWAIT P0, [R7+URZ], R4 ;  /* 0x00000004070075a7 */ /* 0x001064000800017f */
[----:B-1----:R-:W-:Y:S05]  /*6d00*/  @!P0 NANOSLEEP.SYNCS 0x989680 ;  /* 0x009896800000895d */ /* 0x002fea0003900000 */
[----:B------:R-:W1:Y:S02]  /*6d10*/  @!P0 SYNCS.PHASECHK.TRANS64 P0, [R7+URZ], R4 ;  /* 0x00000004070085a7 */ /* 0x000e64000800007f */
[----:B-1----:R-:W-:Y:S05]  /*6d20*/  @!P0 BRA `(.L_x_129) ;  /* 0xfffffffc00f08947 */ /* 0x002fea000383ffff */
[----:B------:R-:W-:Y:S05]  /*6d30*/  BRA `(.L_x_168) ;  /* 0xffffffec005c7947 */ /* 0x000fea000383ffff */
.L_x_130:
[----:B0-----:R0:W1:Y:S02]  /*6d40*/  SYNCS.PHASECHK.TRANS64.TRYWAIT P0, [R6+URZ], R3 ;  /* 0x00000003060075a7 */ /* 0x001064000800017f */
[----:B-1----:R-:W-:Y:S05]  /*6d50*/  @!P0 NANOSLEEP.SYNCS 0x989680 ;  /* 0x009896800000895d */ /* 0x002fea0003900000 */
[----:B------:R-:W1:Y:S02]  /*6d60*/  @!P0 SYNCS.PHASECHK.TRANS64 P0, [R6+URZ], R3 ;  /* 0x00000003060085a7 */ /* 0x000e64000800007f */
[----:B-1----:R-:W-:Y:S05]  /*6d70*/  @!P0 BRA `(.L_x_130) ;  /* 0xfffffffc00f08947 */ /* 0x002fea000383ffff */
[----:B------:R-:W-:Y:S05]  /*6d80*/  BRA `(.L_x_169) ;  /* 0xffffffec006c7947 */ /* 0x000fea000383ffff */
.L_x_131:
[----:B0-----:R0:W1:Y:S02]  /*6d90*/  SYNCS.PHASECHK.TRANS64.TRYWAIT P0, [R7+URZ], R4 ;  /* 0x00000004070075a7 */ /* 0x001064000800017f */
[----:B-1----:R-:W-:Y:S05]  /*6da0*/  @!P0 NANOSLEEP.SYNCS 0x989680 ;  /* 0x009896800000895d */ /* 0x002fea0003900000 */
[----:B------:R-:W1:Y:S02]  /*6db0*/  @!P0 SYNCS.PHASECHK.TRANS64 P0, [R7+URZ], R4 ;  /* 0x00000004070085a7 */ /* 0x000e64000800007f */
[----:B-1----:R-:W-:Y:S05]  /*6dc0*/  @!P0 BRA `(.L_x_131) ;  /* 0xfffffffc00f08947 */ /* 0x002fea000383ffff */
[----:B------:R-:W-:Y:S05]  /*6dd0*/  BRA `(.L_x_170) ;  /* 0xffffffec007c7947 */ /* 0x000fea000383ffff */
.L_x_132:
[----:B0-----:R0:W1:Y:S02]  /*6de0*/  SYNCS.PHASECHK.TRANS64.TRYWAIT P0, [R6+URZ], R3 ;  /* 0x00000003060075a7 */ /* 0x001064000800017f */
[----:B-1----:R-:W-:Y:S05]  /*6df0*/  @!P0 NANOSLEEP.SYNCS 0x989680 ;  /* 0x009896800000895d */ /* 0x002fea0003900000 */
[----:B------:R-:W1:Y:S02]  /*6e00*/  @!P0 SYNCS.PHASECHK.TRANS64 P0, [R6+URZ], R3 ;  /* 0x00000003060085a7 */ /* 0x000e64000800007f */
[----:B-1----:R-:W-:Y:S05]  /*6e10*/  @!P0 BRA `(.L_x_132) ;  /* 0xfffffffc00f08947 */ /* 0x002fea000383ffff */
[----:B------:R-:W-:Y:S05]  /*6e20*/  BRA `(.L_x_171) ;  /* 0xffffffec008c7947 */ /* 0x000fea000383ffff */
.L_x_133:
[----:B0-----:R0:W1:Y:S02]  /*6e30*/  SYNCS.PHASECHK.TRANS64.TRYWAIT P0, [R7+URZ], R4 ;  /* 0x00000004070075a7 */ /* 0x001064000800017f */
[----:B-1----:R-:W-:Y:S05]  /*6e40*/  @!P0 NANOSLEEP.SYNCS 0x989680 ;  /* 0x009896800000895d */ /* 0x002fea0003900000 */
[----:B------:R-:W1:Y:S02]  /*6e50*/  @!P0 SYNCS.PHASECHK.TRANS64 P0, [R7+URZ], R4 ;  /* 0x00000004070085a7 */ /* 0x000e64000800007f */
[----:B-1----:R-:W-:Y:S05]  /*6e60*/  @!P0 BRA `(.L_x_133) ;  /* 0xfffffffc00f08947 */ /* 0x002fea000383ffff */
[----:B------:R-:W-:Y:S05]  /*6e70*/  BRA `(.L_x_172) ;  /* 0xffffffec009c7947 */ /* 0x000fea000383ffff */
.L_x_134:
[----:B0-----:R0:W1:Y:S02]  /*6e80*/  SYNCS.PHASECHK.TRANS64.TRYWAIT P0, [R6+URZ], R3 ;  /* 0x00000003060075a7 */ /* 0x001064000800017f */
[----:B-1----:R-:W-:Y:S05]  /*6e90*/  @!P0 NANOSLEEP.SYNCS 0x989680 ;  /* 0x009896800000895d */ /* 0x002fea0003900000 */
[----:B------:R-:W1:Y:S02]  /*6ea0*/  @!P0 SYNCS.PHASECHK.TRANS64 P0, [R6+URZ], R3 ;  /* 0x00000003060085a7 */ /* 0x000e64000800007f */
[----:B-1----:R-:W-:Y:S05]  /*6eb0*/  @!P0 BRA `(.L_x_134) ;  /* 0xfffffffc00f08947 */ /* 0x002fea000383ffff */
[----:B------:R-:W-:Y:S05]  /*6ec0*/  BRA `(.L_x_173) ;  /* 0xffffffec00ac7947 */ /* 0x000fea000383ffff */
.L_x_135:
[----:B0-----:R0:W1:Y:S02]  /*6ed0*/  SYNCS.PHASECHK.TRANS64.TRYWAIT P0, [R7+URZ], R4 ;  /* 0x00000004070075a7 */ /* 0x001064000800017f */
[----:B-1----:R-:W-:Y:S05]  /*6ee0*/  @!P0 NANOSLEEP.SYNCS 0x989680 ;  /* 0x009896800000895d */ /* 0x002fea0003900000 */
[----:B------:R-:W1:Y:S02]  /*6ef0*/  @!P0 SYNCS.PHASECHK.TRANS64 P0, [R7+URZ], R4 ;  /* 0x00000004070085a7 */ /* 0x000e64000800007f */
[----:B-1----:R-:W-:Y:S05]  /*6f00*/  @!P0 BRA `(.L_x_135) ;  /* 0xfffffffc00f08947 */ /* 0x002fea000383ffff */
[----:B------:R-:W-:Y:S05]  /*6f10*/  BRA `(.L_x_174) ;  /* 0xffffffec00bc7947 */ /* 0x000fea000383ffff */
.L_x_136:
[----:B0-----:R0:W1:Y:S02]  /*6f20*/  SYNCS.PHASECHK.TRANS64.TRYWAIT P0, [R6+URZ], R3 ;  /* 0x00000003060075a7 */ /* 0x001064000800017f */
[----:B-1----:R-:W-:Y:S05]  /*6f30*/  @!P0 NANOSLEEP.SYNCS 0x989680 ;  /* 0x009896800000895d */ /* 0x002fea0003900000 */
[----:B------:R-:W1:Y:S02]  /*6f40*/  @!P0 SYNCS.PHASECHK.TRANS64 P0, [R6+URZ], R3 ;  /* 0x00000003060085a7 */ /* 0x000e64000800007f */
[----:B-1----:R-:W-:Y:S05]  /*6f50*/  @!P0 BRA `(.L_x_136) ;  /* 0xfffffffc00f08947 */ /* 0x002fea000383ffff */
[----:B------:R-:W-:Y:S05]  /*6f60*/  BRA `(.L_x_175) ;  /* 0xffffffec00cc7947 */ /* 0x000fea000383ffff */
.L_x_137:
[----:B0-----:R0:W1:Y:S02]  /*6f70*/  SYNCS.PHASECHK.TRANS64.TRYWAIT P0, [R7+URZ], R4 ;  /* 0x00000004070075a7 */ /* 0x001064000800017f */
[----:B-1----:R-:W-:Y:S05]  /*6f80*/  @!P0 NANOSLEEP.SYNCS 0x989680 ;  /* 0x009896800000895d */ /* 0x002fea0003900000 */
[----:B------:R-:W1:Y:S02]  /*6f90*/  @!P0 SYNCS.PHASECHK.TRANS64 P0, [R7+URZ], R4 ;  /* 0x00000004070085a7 */ /* 0x000e64000800007f */
[----:B-1----:R-:W-:Y:S05]  /*6fa0*/  @!P0 BRA `(.L_x_137) ;  /* 0xfffffffc00f08947 */ /* 0x002fea000383ffff */
[----:B------:R-:W-:Y:S05]  /*6fb0*/  BRA `(.L_x_176) ;  /* 0xffffffec00dc7947 */ /* 0x000fea000383ffff */
.L_x_138:
[----:B0-----:R0:W1:Y:S02]  /*6fc0*/  SYNCS.PHASECHK.TRANS64.TRYWAIT P0, [R6+URZ], R3 ;  /* 0x00000003060075a7 */ /* 0x001064000800017f */
[----:B-1----:R-:W-:Y:S05]  /*6fd0*/  @!P0 NANOSLEEP.SYNCS 0x989680 ;  /* 0x009896800000895d */ /* 0x002fea0003900000 */
[----:B------:R-:W1:Y:S02]  /*6fe0*/  @!P0 SYNCS.PHASECHK.TRANS64 P0, [R6+URZ], R3 ;  /* 0x00000003060085a7 */ /* 0x000e64000800007f */
[----:B-1----:R-:W-:Y:S05]  /*6ff0*/  @!P0 BRA `(.L_x_138) ;  /* 0xfffffffc00f08947 */ /* 0x002fea000383ffff */
[----:B------:R-:W-:Y:S05]  /*7000*/  BRA `(.L_x_177) ;  /* 0xffffffec00ec7947 */ /* 0x000fea000383ffff */
.L_x_139:
[----:B0-----:R0:W1:Y:S02]  /*7010*/  SYNCS.PHASECHK.TRANS64.TRYWAIT P0, [R7+URZ], R4 ;  /* 0x00000004070075a7 */ /* 0x001064000800017f */
[----:B-1----:R-:W-:Y:S05]  /*7020*/  @!P0 NANOSLEEP.SYNCS 0x989680 ;  /* 0x009896800000895d */ /* 0x002fea0003900000 */
[----:B------:R-:W1:Y:S02]  /*7030*/  @!P0 SYNCS.PHASECHK.TRANS64 P0, [R7+URZ], R4 ;  /* 0x00000004070085a7 */ /* 0x000e64000800007f */
[----:B-1----:R-:W-:Y:S05]  /*7040*/  @!P0 BRA `(.L_x_139) ;  /* 0xfffffffc00f08947 */ /* 0x002fea000383ffff */
[----:B------:R-:W-:Y:S05]  /*7050*/  BRA `(.L_x_178) ;  /* 0xffffffec00fc7947 */ /* 0x000fea000383ffff */
.L_x_140:
[----:B0-----:R0:W1:Y:S02]  /*7060*/  SYNCS.PHASECHK.TRANS64.TRYWAIT P0, [R6+URZ], R3 ;  /* 0x00000003060075a7 */ /* 0x001064000800017f */
[----:B-1----:R-:W-:Y:S05]  /*7070*/  @!P0 NANOSLEEP.SYNCS 0x989680 ;  /* 0x009896800000895d */ /* 0x002fea0003900000 */
[----:B------:R-:W1:Y:S02]  /*7080*/  @!P0 SYNCS.PHASECHK.TRANS64 P0, [R6+URZ], R3 ;  /* 0x00000003060085a7 */ /* 0x000e64000800007f */
[----:B-1----:R-:W-:Y:S05]  /*7090*/  @!P0 BRA `(.L_x_140) ;  /* 0xfffffffc00f08947 */ /* 0x002fea000383ffff */
[----:B------:R-:W-:Y:S05]  /*70a0*/  BRA `(.L_x_179) ;  /* 0xfffffff0000c7947 */ /* 0x000fea000383ffff */
.L_x_141:
[----:B0-----:R0:W1:Y:S02]  /*70b0*/  SYNCS.PHASECHK.TRANS64.TRYWAIT P0, [R7+URZ], R4 ;  /* 0x00000004070075a7 */ /* 0x001064000800017f */
[----:B-1----:R-:W-:Y:S05]  /*70c0*/  @!P0 NANOSLEEP.SYNCS 0x989680 ;  /* 0x009896800000895d */ /* 0x002fea0003900000 */
[----:B------:R-:W1:Y:S02]  /*70d0*/  @!P0 SYNCS.PHASECHK.TRANS64 P0, [R7+URZ], R4 ;  /* 0x00000004070085a7 */ /* 0x000e64000800007f */
[----:B-1----:R-:W-:Y:S05]  /*70e0*/  @!P0 BRA `(.L_x_141) ;  /* 0xfffffffc00f08947 */ /* 0x002fea000383ffff */
[----:B------:R-:W-:Y:S05]  /*70f0*/  BRA `(.L_x_180) ;  /* 0xfffffff0001c7947 */ /* 0x000fea000383ffff */
.L_x_142:
[----:B0-----:R0:W1:Y:S02]  /*7100*/  SYNCS.PHASECHK.TRANS64.TRYWAIT P0, [R6+URZ], R3 ;  /* 0x00000003060075a7 */ /* 0x001064000800017f */
[----:B-1----:R-:W-:Y:S05]  /*7110*/  @!P0 NANOSLEEP.SYNCS 0x989680 ;  /* 0x009896800000895d */ /* 0x002fea0003900000 */
[----:B------:R-:W1:Y:S02]  /*7120*/  @!P0 SYNCS.PHASECHK.TRANS64 P0, [R6+URZ], R3 ;  /* 0x00000003060085a7 */ /* 0x000e64000800007f */
[----:B-1----:R-:W-:Y:S05]  /*7130*/  @!P0 BRA `(.L_x_142) ;  /* 0xfffffffc00f08947 */ /* 0x002fea000383ffff */
[----:B------:R-:W-:Y:S05]  /*7140*/  BRA `(.L_x_181) ;  /* 0xfffffff0002c7947 */ /* 0x000fea000383ffff */
.L_x_143:
[----:B0-----:R0:W1:Y:S02]  /*7150*/  SYNCS.PHASECHK.TRANS64.TRYWAIT P0, [R7+URZ], R4 ;  /* 0x00000004070075a7 */ /* 0x001064000800017f */
[----:B-1----:R-:W-:Y:S05]  /*7160*/  @!P0 NANOSLEEP.SYNCS 0x989680 ;  /* 0x009896800000895d */ /* 0x002fea0003900000 */
[----:B------:R-:W1:Y:S02]  /*7170*/  @!P0 SYNCS.PHASECHK.TRANS64 P0, [R7+URZ], R4 ;  /* 0x00000004070085a7 */ /* 0x000e64000800007f */
[----:B-1----:R-:W-:Y:S05]  /*7180*/  @!P0 BRA `(.L_x_143) ;  /* 0xfffffffc00f08947 */ /* 0x002fea000383ffff */
[----:B------:R-:W-:Y:S05]  /*7190*/  BRA `(.L_x_182) ;  /* 0xfffffff0003c7947 */ /* 0x000fea000383ffff */
.L_x_144:
[----:B0-----:R0:W1:Y:S02]  /*71a0*/  SYNCS.PHASECHK.TRANS64.TRYWAIT P0, [R6+URZ], R3 ;  /* 0x00000003060075a7 */ /* 0x001064000800017f */
[----:B-1----:R-:W-:Y:S05]  /*71b0*/  @!P0 NANOSLEEP.SYNCS 0x989680 ;  /* 0x009896800000895d */ /* 0x002fea0003900000 */
[----:B------:R-:W1:Y:S02]  /*71c0*/  @!P0 SYNCS.PHASECHK.TRANS64 P0, [R6+URZ], R3 ;  /* 0x00000003060085a7 */ /* 0x000e64000800007f */
[----:B-1----:R-:W-:Y:S05]  /*71d0*/  @!P0 BRA `(.L_x_144) ;  /* 0xfffffffc00f08947 */ /* 0x002fea000383ffff */
[----:B------:R-:W-:Y:S05]  /*71e0*/  BRA `(.L_x_183) ;  /* 0xfffffff0004c7947 */ /* 0x000fea000383ffff */
.L_x_145:
[----:B0-----:R0:W1:Y:S02]  /*71f0*/  SYNCS.PHASECHK.TRANS64.TRYWAIT P0, [R7+URZ], R4 ;  /* 0x00000004070075a7 */ /* 0x001064000800017f */
[----:B-1----:R-:W-:Y:S05]  /*7200*/  @!P0 NANOSLEEP.SYNCS 0x989680 ;  /* 0x009896800000895d */ /* 0x002fea0003900000 */
[----:B------:R-:W1:Y:S02]  /*7210*/  @!P0 SYNCS.PHASECHK.TRANS64 P0, [R7+URZ], R4 ;  /* 0x00000004070085a7 */ /* 0x000e64000800007f */
[----:B-1----:R-:W-:Y:S05]  /*7220*/  @!P0 BRA `(.L_x_145) ;  /* 0xfffffffc00f08947 */ /* 0x002fea000383ffff */
[----:B------:R-:W-:Y:S05]  /*7230*/  BRA `(.L_x_184) ;  /* 0xfffffff0005c7947 */ /* 0x000fea000383ffff */
.L_x_146:
[----:B0-----:R0:W1:Y:S02]  /*7240*/  SYNCS.PHASECHK.TRANS64.TRYWAIT P0, [R6+URZ], R3 ;  /* 0x00000003060075a7 */ /* 0x001064000800017f */
[----:B-1----:R-:W-:Y:S05]  /*7250*/  @!P0 NANOSLEEP.SYNCS 0x989680 ;  /* 0x009896800000895d */ /* 0x002fea0003900000 */
[----:B------:R-:W1:Y:S02]  /*7260*/  @!P0 SYNCS.PHASECHK.TRANS64 P0, [R6+URZ], R3 ;  /* 0x00000003060085a7 */ /* 0x000e64000800007f */
[----:B-1----:R-:W-:Y:S05]  /*7270*/  @!P0 BRA `(.L_x_146) ;  /* 0xfffffffc00f08947 */ /* 0x002fea000383ffff */
[----:B------:R-:W-:Y:S05]  /*7280*/  BRA `(.L_x_185) ;  /* 0xfffffff0006c7947 */ /* 0x000fea000383ffff */
.L_x_147:
[----:B0-----:R0:W1:Y:S02]  /*7290*/  SYNCS.PHASECHK.TRANS64.TRYWAIT P0, [R7+URZ], R4 ;  /* 0x00000004070075a7 */ /* 0x001064000800017f */
[----:B-1----:R-:W-:Y:S05]  /*72a0*/  @!P0 NANOSLEEP.SYNCS 0x989680 ;  /* 0x009896800000895d */ /* 0x002fea0003900000 */
[----:B------:R-:W1:Y:S02]  /*72b0*/  @!P0 SYNCS.PHASECHK.TRANS64 P0, [R7+URZ], R4 ;  /* 0x00000004070085a7 */ /* 0x000e64000800007f */
[----:B-1----:R-:W-:Y:S05]  /*72c0*/  @!P0 BRA `(.L_x_147) ;  /* 0xfffffffc00f08947 */ /* 0x002fea000383ffff */
[----:B------:R-:W-:Y:S05]  /*72d0*/  BRA `(.L_x_186) ;  /* 0xfffffff0007c7947 */ /* 0x000fea000383ffff */
.L_x_148:
[----:B0-----:R0:W1:Y:S02]  /*72e0*/  SYNCS.PHASECHK.TRANS64.TRYWAIT P0, [R6+URZ], R3 ;  /* 0x00000003060075a7 */ /* 0x001064000800017f */
[----:B-1----:R-:W-:Y:S05]  /*72f0*/  @!P0 NANOSLEEP.SYNCS 0x989680 ;  /* 0x009896800000895d */ /* 0x002fea0003900000 */
[----:B------:R-:W1:Y:S02]  /*7300*/  @!P0 SYNCS.PHASECHK.TRANS64 P0, [R6+URZ], R3 ;  /* 0x00000003060085a7 */ /* 0x000e64000800007f */
[----:B-1----:R-:W-:Y:S05]  /*7310*/  @!P0 BRA `(.L_x_148) ;  /* 0xfffffffc00f08947 */ /* 0x002fea000383ffff */
[----:B------:R-:W-:Y:S05]  /*7320*/  BRA `(.L_x_187) ;  /* 0xfffffff0008c7947 */ /* 0x000fea000383ffff */
.L_x_149:
[----:B0-----:R0:W1:Y:S02]  /*7330*/  SYNCS.PHASECHK.TRANS64.TRYWAIT P0, [R7+URZ], R4 ;  /* 0x00000004070075a7 */ /* 0x001064000800017f */
[----:B-1----:R-:W-:Y:S05]  /*7340*/  @!P0 NANOSLEEP.SYNCS 0x989680 ;  /* 0x009896800000895d */ /* 0x002fea0003900000 */
[----:B------:R-:W1:Y:S02]  /*7350*/  @!P0 SYNCS.PHASECHK.TRANS64 P0, [R7+URZ], R4 ;  /* 0x00000004070085a7 */ /* 0x000e64000800007f */
[----:B-1----:R-:W-:Y:S05]  /*7360*/  @!P0 BRA `(.L_x_149) ;  /* 0xfffffffc00f08947 */ /* 0x002fea000383ffff */
[----:B------:R-:W-:Y:S05]  /*7370*/  BRA `(.L_x_188) ;  /* 0xfffffff0009c7947 */ /* 0x000fea000383ffff */
.L_x_150:
[----:B0-----:R0:W1:Y:S02]  /*7380*/  SYNCS.PHASECHK.TRANS64.TRYWAIT P0, [R6+URZ], R3 ;  /* 0x00000003060075a7 */ /* 0x001064000800017f */
[----:B-1----:R-:W-:Y:S05]  /*7390*/  @!P0 NANOSLEEP.SYNCS 0x989680 ;  /* 0x009896800000895d */ /* 0x002fea0003900000 */
[----:B------:R-:W1:Y:S02]  /*73a0*/  @!P0 SYNCS.PHASECHK.TRANS64 P0, [R6+URZ], R3 ;  /* 0x00000003060085a7 */ /* 0x000e64000800007f */
[----:B-1----:R-:W-:Y:S05]  /*73b0*/  @!P0 BRA `(.L_x_150) ;  /* 0xfffffffc00f08947 */ /* 0x002fea000383ffff */
[----:B------:R-:W-:Y:S05]  /*73c0*/  BRA `(.L_x_189) ;  /* 0xfffffff000ac7947 */ /* 0x000fea000383ffff */
.L_x_151:
[----:B0-----:R0:W1:Y:S02]  /*73d0*/  SYNCS.PHASECHK.TRANS64.TRYWAIT P0, [R7+URZ], R4 ;  /* 0x00000004070075a7 */ /* 0x001064000800017f */
[----:B-1----:R-:W-:Y:S05]  /*73e0*/  @!P0 NANOSLEEP.SYNCS 0x989680 ;  /* 0x009896800000895d */ /* 0x002fea0003900000 */
[----:B------:R-:W1:Y:S02]  /*73f0*/  @!P0 SYNCS.PHASECHK.TRANS64 P0, [R7+URZ], R4 ;  /* 0x00000004070085a7 */ /* 0x000e64000800007f */
[----:B-1----:R-:W-:Y:S05]  /*7400*/  @!P0 BRA `(.L_x_151) ;  /* 0xfffffffc00f08947 */ /* 0x002fea000383ffff */
[----:B------:R-:W-:Y:S05]  /*7410*/  BRA `(.L_x_190) ;  /* 0xfffffff000bc7947 */ /* 0x000fea000383ffff */
.L_x_152:
[----:B0-----:R0:W1:Y:S02]  /*7420*/  SYNCS.PHASECHK.TRANS64.TRYWAIT P0, [R6+URZ], R3 ;  /* 0x00000003060075a7 */ /* 0x001064000800017f */
[----:B-1----:R-:W-:Y:S05]  /*7430*/  @!P0 NANOSLEEP.SYNCS 0x989680 ;  /* 0x009896800000895d */ /* 0x002fea0003900000 */
[----:B------:R-:W1:Y:S02]  /*7440*/  @!P0 SYNCS.PHASECHK.TRANS64 P0, [R6+URZ], R3 ;  /* 0x00000003060085a7 */ /* 0x000e64000800007f */
[----:B-1----:R-:W-:Y:S05]  /*7450*/  @!P0 BRA `(.L_x_152) ;  /* 0xfffffffc00f08947 */ /* 0x002fea000383ffff */
[----:B------:R-:W-:Y:S05]  /*7460*/  BRA `(.L_x_191) ;  /* 0xfffffff000cc7947 */ /* 0x000fea000383ffff */
.L_x_153:
[----:B0-----:R0:W1:Y:S02]  /*7470*/  SYNCS.PHASECHK.TRANS64.TRYWAIT P0, [R7+URZ], R4 ;  /* 0x00000004070075a7 */ /* 0x001064000800017f */
[----:B-1----:R-:W-:Y:S05]  /*7480*/  @!P0 NANOSLEEP.SYNCS 0x989680 ;  /* 0x009896800000895d */ /* 0x002fea0003900000 */
[----:B------:R-:W1:Y:S02]  /*7490*/  @!P0 SYNCS.PHASECHK.TRANS64 P0, [R7+URZ], R4 ;  /* 0x00000004070085a7 */ /* 0x000e64000800007f */
[----:B-1----:R-:W-:Y:S05]  /*74a0*/  @!P0 BRA `(.L_x_153) ;  /* 0xfffffffc00f08947 */ /* 0x002fea000383ffff */
[----:B------:R-:W-:Y:S05]  /*74b0*/  BRA `(.L_x_192) ;  /* 0xfffffff000dc7947 */ /* 0x000fea000383ffff */
.L_x_154:
[----:B0-----:R0:W1:Y:S02]  /*74c0*/  SYNCS.PHASECHK.TRANS64.TRYWAIT P0, [R6+URZ], R3 ;  /* 0x00000003060075a7 */ /* 0x001064000800017f */
[----:B-1----:R-:W-:Y:S05]  /*74d0*/  @!P0 NANOSLEEP.SYNCS 0x989680 ;  /* 0x009896800000895d */ /* 0x002fea0003900000 */
[----:B------:R-:W1:Y:S02]  /*74e0*/  @!P0 SYNCS.PHASECHK.TRANS64 P0, [R6+URZ], R3 ;  /* 0x00000003060085a7 */ /* 0x000e64000800007f */
[----:B-1----:R-:W-:Y:S05]  /*74f0*/  @!P0 BRA `(.L_x_154) ;  /* 0xfffffffc00f08947 */ /* 0x002fea000383ffff */
[----:B------:R-:W-:Y:S05]  /*7500*/  BRA `(.L_x_193) ;  /* 0xfffffff000ec7947 */ /* 0x000fea000383ffff */
.L_x_155:
[----:B-1----:R1:W2:Y:S02]  /*7510*/  SYNCS.PHASECHK.TRANS64.TRYWAIT P0, [R7+URZ], R4 ;  /* 0x00000004070075a7 */ /* 0x0022a4000800017f */
[----:B--2---:R-:W-:Y:S05]  /*7520*/  @!P0 NANOSLEEP.SYNCS 0x989680 ;  /* 0x009896800000895d */ /* 0x004fea0003900000 */
[----:B------:R-:W2:Y:S02]  /*7530*/  @!P0 SYNCS.PHASECHK.TRANS64 P0, [R7+URZ], R4 ;  /* 0x00000004070085a7 */ /* 0x000ea4000800007f */
[----:B--2---:R-:W-:Y:S05]  /*7540*/  @!P0 BRA `(.L_x_155) ;  /* 0xfffffffc00f08947 */ /* 0x004fea000383ffff */
[----:B------:R-:W-:Y:S05]  /*7550*/  BRA `(.L_x_194) ;  /* 0xfffffff000f47947 */ /* 0x000fea000383ffff */
.L_x_195:
[----:B------:R-:W-:-:S00]  /*7560*/  BRA `(.L_x_195) ;  /* 0xfffffffc00fc7947 */ /* 0x000fc0000383ffff */
[----:B------:R-:W-:-:S00]  /*7570*/  NOP ;  /* 0x0000000000007918 */ /* 0x000fc00000000000 */
        /* <DEDUP_REMOVED lines=8> */
.L_x_196:


//--------------------- .nv.global.init           --------------------------
	.section	.nv.global.init,"aw",@progbits
.nv.global.init:
	.type		$str$22,@object
	.size		$str$22,($str$23 - $str$22)
$str$22:
        /*0000*/ 	.byte	0x6b, 0x5f, 0x74, 0x69, 0x6c, 0x65, 0x5f, 0x63, 0x6f, 0x75, 0x6e, 0x74, 0x20, 0x3e, 0x3d, 0x20
        /*0010*/ 	.byte	0x31, 0x00
	.type		$str$23,@object
	.size		$str$23,(__unnamed_1 - $str$23)
$str$23:
        /*0012*/ 	.byte	0x2f, 0x74, 0x6d, 0x70, 0x2f, 0x63, 0x75, 0x74, 0x6c, 0x61, 0x73, 0x73, 0x5f, 0x73, 0x77, 0x65
        /*0022*/ 	.byte	0x65, 0x70, 0x5f, 0x73, 0x72, 0x63, 0x2f, 0x69, 0x6e, 0x63, 0x6c, 0x75, 0x64, 0x65, 0x2f, 0x63
        /*0032*/ 	.byte	0x75, 0x74, 0x6c, 0x61, 0x73, 0x73, 0x2f, 0x67, 0x65, 0x6d, 0x6d, 0x2f, 0x63, 0x6f, 0x6c, 0x6c
        /*0042*/ 	.byte	0x65, 0x63, 0x74, 0x69, 0x76, 0x65, 0x2f, 0x73, 0x6d, 0x39, 0x30, 0x5f, 0x6d, 0x6d, 0x61, 0x5f
        /*0052*/ 	.byte	0x74, 0x6d, 0x61, 0x5f, 0x67, 0x6d, 0x6d, 0x61, 0x5f, 0x73, 0x73, 0x5f, 0x77, 0x61, 0x72, 0x70
        /*0062*/ 	.byte	0x73, 0x70, 0x65, 0x63, 0x69, 0x61, 0x6c, 0x69, 0x7a, 0x65, 0x64, 0x2e, 0x68, 0x70, 0x70, 0x00
	.type		__unnamed_1,@object
	.size		__unnamed_1,(.L_0 - __unnamed_1)
__unnamed_1:
        /*0072*/ 	.byte	0x76, 0x6f, 0x69, 0x64, 0x20, 0x63, 0x75, 0x74, 0x6c, 0x61, 0x73, 0x73, 0x3a, 0x3a, 0x67, 0x65
        /* <DEDUP_REMOVED lines=172> */
        /*0b42*/ 	.byte	0x65, 0x6e, 0x74, 0x69, 0x74, 0x79, 0x5d, 0x00
.L_0:


//--------------------- .nv.shared._ZN7cutlass13device_kernelINS_4gemm6kernel13GemmUniversalIN4cute5tupleIJiiiiEEENS1_10collective13CollectiveMmaINS1_34MainloopSm90TmaGmmaWarpSpecializedILi32ENS5_IJNS4_1CILi2EEENSA_ILi1EEESC_EEENS1_35KernelTmaWarpSpecializedCooperativeEEENS5_IJNSA_ILi192EEENSA_ILi32EEESH_EEEaNS5_IJlSC_lEEEaSJ_NS4_8TiledMMAINS4_8MMA_AtomIJNS4_4SM904GMMA26MMA_64x32x32_S32S8S8_SS_TNEEEENS4_6LayoutISD_NS5_IJSC_NSA_ILi0EEESR_EEEEENS5_IJNS4_10UnderscoreESU_SU_EEEEENS4_13SM90_TMA_LOADENS4_14ComposedLayoutINS4_7SwizzleILi1ELi4ELi3EEENS4_18smem_ptr_flag_bitsILi8EEENSQ_INS5_IJNSA_ILi8EEESH_EEENS5_IJSH_SC_EEEEEEEvNS4_8identityENS4_23SM90_TMA_LOAD_MULTICASTES17_vS18_EENS_8epilogue10collective6detail29Sm90TmaWarpSpecializedAdapterINS1C_15DefaultEpilogueIaSJ_SJ_NS1B_6thread17LinearCombinationIaLi1EiiLNS1G_9ScaleType4KindE0ELNS_15FloatRoundStyleE2EaEENS1_15EpilogueDefaultEEEEEvvEEEEvNT_6ParamsE --------------------------
	.section	.nv.shared._ZN7cutlass13device_kernelINS_4gemm6kernel13GemmUniversalIN4cute5tupleIJiiiiEEENS1_10collective13CollectiveMmaINS1_34MainloopSm90TmaGmmaWarpSpecializedILi32ENS5_IJNS4_1CILi2EEENSA_ILi1EEESC_EEENS1_35KernelTmaWarpSpecializedCooperativeEEENS5_IJNSA_ILi192EEENSA_ILi32EEESH_EEEaNS5_IJlSC_lEEEaSJ_NS4_8TiledMMAINS4_8MMA_AtomIJNS4_4SM904GMMA26MMA_64x32x32_S32S8S8_SS_TNEEEENS4_6LayoutISD_NS5_IJSC_NSA_ILi0EEESR_EEEEENS5_IJNS4_10UnderscoreESU_SU_EEEEENS4_13SM90_TMA_LOADENS4_14ComposedLayoutINS4_7SwizzleILi1ELi4ELi3EEENS4_18smem_ptr_flag_bitsILi8EEENSQ_INS5_IJNSA_ILi8EEESH_EEENS5_IJSH_SC_EEEEEEEvNS4_8identityENS4_23SM90_TMA_LOAD_MULTICASTES17_vS18_EENS_8epilogue10collective6detail29Sm90TmaWarpSpecializedAdapterINS1C_15DefaultEpilogueIaSJ_SJ_NS1B_6thread17LinearCombinationIaLi1EiiLNS1G_9ScaleType4KindE0ELNS_15FloatRoundStyleE2EaEENS1_15EpilogueDefaultEEEEEvvEEEEvNT_6ParamsE,"aw",@nobits
	.sectionflags	@""
	.align	16
	.zero		1024


//--------------------- .nv.shared.reserved.0     --------------------------
	.section	.nv.shared.reserved.0,"aw",@nobits
	.weak		__nv_reservedSMEM_offset_0_alias
	.size		__nv_reservedSMEM_offset_0_alias, 0, 0
	.other		__nv_reservedSMEM_offset_0_alias,@"STO_CUDA_RESERVED_SHARED STV_DEFAULT"
__nv_reservedSMEM_offset_0_alias:
	.zero		0


//--------------------- .nv.global                --------------------------
	.section	.nv.global,"aw",@nobits
.nv.global:
	.type		_ZN40_INTERNAL_8553b1a5_4_k_cu_b613f428_142494cute1_E,@object
	.size		_ZN40_INTERNAL_8553b1a5_4_k_cu_b613f428_142494cute1_E,(_ZN40_INTERNAL_8553b1a5_4_k_cu_b613f428_142494cuda3std3__45__cpo6cbeginE - _ZN40_INTERNAL_8553b1a5_4_k_cu_b613f428_142494cute1_E)
_ZN40_INTERNAL_8553b1a5_4_k_cu_b613f428_142494cute1_E:
	.zero		1
	.type		_ZN40_INTERNAL_8553b1a5_4_k_cu_b613f428_142494cuda3std3__45__cpo6cbeginE,@object
	.size		_ZN40_INTERNAL_8553b1a5_4_k_cu_b613f428_142494cuda3std3__45__cpo6cbeginE,(_ZN40_INTERNAL_8553b1a5_4_k_cu_b613f428_142494cuda3std3__48in_placeE - _ZN40_INTERNAL_8553b1a5_4_k_cu_b613f428_142494cuda3std3__45__cpo6cbeginE)
_ZN40_INTERNAL_8553b1a5_4_k_cu_b613f428_142494cuda3std3__45__cpo6cbeginE:
	.zero		1
	.type		_ZN40_INTERNAL_8553b1a5_4_k_cu_b613f428_142494cuda3std3__48in_placeE,@object
	.size		_ZN40_INTERNAL_8553b1a5_4_k_cu_b613f428_142494cuda3std3__48in_placeE,(_ZN40_INTERNAL_8553b1a5_4_k_cu_b613f428_142494cuda3std6ranges3__45__cpo9iter_moveE - _ZN40_INTERNAL_8553b1a5_4_k_cu_b613f428_142494cuda3std3__48in_placeE)
_ZN40_INTERNAL_8553b1a5_4_k_cu_b613f428_142494cuda3std3__48in_placeE:
	.zero		1
	.type		_ZN40_INTERNAL_8553b1a5_4_k_cu_b613f428_142494cuda3std6ranges3__45__cpo9iter_moveE,@object
	.size		_ZN40_INTERNAL_8553b1a5_4_k_cu_b613f428_142494cuda3std6ranges3__45__cpo9iter_moveE,(_ZN40_INTERNAL_8553b1a5_4_k_cu_b613f428_142494cuda3std3__45__cpo5beginE - _ZN40_INTERNAL_8553b1a5_4_k_cu_b613f428_142494cuda3std6ranges3__45__cpo9iter_moveE)
_ZN40_INTERNAL_8553b1a5_4_k_cu_b613f428_142494cuda3std6ranges3__45__cpo9iter_moveE:
	.zero		1
	.type		_ZN40_INTERNAL_8553b1a5_4_k_cu_b613f428_142494cuda3std3__45__cpo5beginE,@object
	.size		_ZN40_INTERNAL_8553b1a5_4_k_cu_b613f428_142494cuda3std3__45__cpo5beginE,(_ZN40_INTERNAL_8553b1a5_4_k_cu_b613f428_142494cuda3std3__442_GLOBAL__N__8553b1a5_4_k_cu_b613f428_142496ignoreE - _ZN40_INTERNAL_8553b1a5_4_k_cu_b613f428_142494cuda3std3__45__cpo5beginE)
_ZN40_INTERNAL_8553b1a5_4_k_cu_b613f428_142494cuda3std3__45__cpo5beginE:
	.zero		1
	.type		_ZN40_INTERNAL_8553b1a5_4_k_cu_b613f428_142494cuda3std3__442_GLOBAL__N__8553b1a5_4_k_cu_b613f428_142496ignoreE,@object
	.size		_ZN40_INTERNAL_8553b1a5_4_k_cu_b613f428_142494cuda3std3__442_GLOBAL__N__8553b1a5_4_k_cu_b613f428_142496ignoreE,(_ZN40_INTERNAL_8553b1a5_4_k_cu_b613f428_142494cute7productE - _ZN40_INTERNAL_8553b1a5_4_k_cu_b613f428_142494cuda3std3__442_GLOBAL__N__8553b1a5_4_k_cu_b613f428_142496ignoreE)
_ZN40_INTERNAL_8553b1a5_4_k_cu_b613f428_142494cuda3std3__442_GLOBAL__N__8553b1a5_4_k_cu_b613f428_142496ignoreE:
	.zero		1
	.type		_ZN40_INTERNAL_8553b1a5_4_k_cu_b613f428_142494cute7productE,@object
	.size		_ZN40_INTERNAL_8553b1a5_4_k_cu_b613f428_142494cute7productE,(_ZN40_INTERNAL_8553b1a5_4_k_cu_b613f428_142494cuda3std3__45__cpo3endE - _ZN40_INTERNAL_8553b1a5_4_k_cu_b613f428_142494cute7productE)
_ZN40_INTERNAL_8553b1a5_4_k_cu_b613f428_142494cute7productE:
	.zero		1
	.type		_ZN40_INTERNAL_8553b1a5_4_k_cu_b613f428_142494cuda3std3__45__cpo3endE,@object
	.size		_ZN40_INTERNAL_8553b1a5_4_k_cu_b613f428_142494cuda3std3__45__cpo3endE,(_ZN40_INTERNAL_8553b1a5_4_k_cu_b613f428_142494cuda3std3__419piecewise_constructE - _ZN40_INTERNAL_8553b1a5_4_k_cu_b613f428_142494cuda3std3__45__cpo3endE)
_ZN40_INTERNAL_8553b1a5_4_k_cu_b613f428_142494cuda3std3__45__cpo3endE:
	.zero		1
	.type		_ZN40_INTERNAL_8553b1a5_4_k_cu_b613f428_142494cuda3std3__419piecewise_constructE,@object
	.size		_ZN40_INTERNAL_8553b1a5_4_k_cu_b613f428_142494cuda3std3__419piecewise_constructE,(_ZN40_INTERNAL_8553b1a5_4_k_cu_b613f428_142494cuda3std3__45__cpo4cendE - _ZN40_INTERNAL_8553b1a5_4_k_cu_b613f428_142494cuda3std3__419piecewise_constructE)
_ZN40_INTERNAL_8553b1a5_4_k_cu_b613f428_142494cuda3std3__419piecewise_constructE:
	.zero		1
	.type		_ZN40_INTERNAL_8553b1a5_4_k_cu_b613f428_142494cuda3std3__45__cpo4cendE,@object
	.size		_ZN40_INTERNAL_8553b1a5_4_k_cu_b613f428_142494cuda3std3__45__cpo4cendE,(_ZN40_INTERNAL_8553b1a5_4_k_cu_b613f428_142494cuda3std6ranges3__45__cpo4swapE - _ZN40_INTERNAL_8553b1a5_4_k_cu_b613f428_142494cuda3std3__45__cpo4cendE)
_ZN40_INTERNAL_8553b1a5_4_k_cu_b613f428_142494cuda3std3__45__cpo4cendE:
	.zero		1
	.type		_ZN40_INTERNAL_8553b1a5_4_k_cu_b613f428_142494cuda3std6ranges3__45__cpo4swapE,@object
	.size		_ZN40_INTERNAL_8553b1a5_4_k_cu_b613f428_142494cuda3std6ranges3__45__cpo4swapE,(.L_8 - _ZN40_INTERNAL_8553b1a5_4_k_cu_b613f428_142494cuda3std6ranges3__45__cpo4swapE)
_ZN40_INTERNAL_8553b1a5_4_k_cu_b613f428_142494cuda3std6ranges3__45__cpo4swapE:
	.zero		1
.L_8:


//--------------------- .nv.constant0._ZN7cutlass13device_kernelINS_4gemm6kernel13GemmUniversalIN4cute5tupleIJiiiiEEENS1_10collective13CollectiveMmaINS1_34MainloopSm90TmaGmmaWarpSpecializedILi32ENS5_IJNS4_1CILi2EEENSA_ILi1EEESC_EEENS1_35KernelTmaWarpSpecializedCooperativeEEENS5_IJNSA_ILi192EEENSA_ILi32EEESH_EEEaNS5_IJlSC_lEEEaSJ_NS4_8TiledMMAINS4_8MMA_AtomIJNS4_4SM904GMMA26MMA_64x32x32_S32S8S8_SS_TNEEEENS4_6LayoutISD_NS5_IJSC_NSA_ILi0EEESR_EEEEENS5_IJNS4_10UnderscoreESU_SU_EEEEENS4_13SM90_TMA_LOADENS4_14ComposedLayoutINS4_7SwizzleILi1ELi4ELi3EEENS4_18smem_ptr_flag_bitsILi8EEENSQ_INS5_IJNSA_ILi8EEESH_EEENS5_IJSH_SC_EEEEEEEvNS4_8identityENS4_23SM90_TMA_LOAD_MULTICASTES17_vS18_EENS_8epilogue10collective6detail29Sm90TmaWarpSpecializedAdapterINS1C_15DefaultEpilogueIaSJ_SJ_NS1B_6thread17LinearCombinationIaLi1EiiLNS1G_9ScaleType4KindE0ELNS_15FloatRoundStyleE2EaEENS1_15EpilogueDefaultEEEEEvvEEEEvNT_6ParamsE --------------------------
	.section	.nv.constant0._ZN7cutlass13device_kernelINS_4gemm6kernel13GemmUniversalIN4cute5tupleIJiiiiEEENS1_10collective13CollectiveMmaINS1_34MainloopSm90TmaGmmaWarpSpecializedILi32ENS5_IJNS4_1CILi2EEENSA_ILi1EEESC_EEENS1_35KernelTmaWarpSpecializedCooperativeEEENS5_IJNSA_ILi192EEENSA_ILi32EEESH_EEEaNS5_IJlSC_lEEEaSJ_NS4_8TiledMMAINS4_8MMA_AtomIJNS4_4SM904GMMA26MMA_64x32x32_S32S8S8_SS_TNEEEENS4_6LayoutISD_NS5_IJSC_NSA_ILi0EEESR_EEEEENS5_IJNS4_10UnderscoreESU_SU_EEEEENS4_13SM90_TMA_LOADENS4_14ComposedLayoutINS4_7SwizzleILi1ELi4ELi3EEENS4_18smem_ptr_flag_bitsILi8EEENSQ_INS5_IJNSA_ILi8EEESH_EEENS5_IJSH_SC_EEEEEEEvNS4_8identityENS4_23SM90_TMA_LOAD_MULTICASTES17_vS18_EENS_8epilogue10collective6detail29Sm90TmaWarpSpecializedAdapterINS1C_15DefaultEpilogueIaSJ_SJ_NS1B_6thread17LinearCombinationIaLi1EiiLNS1G_9ScaleType4KindE0ELNS_15FloatRoundStyleE2EaEENS1_15EpilogueDefaultEEEEEvvEEEEvNT_6ParamsE,"a",@progbits
	.sectionflags	@""
	.align	4
.nv.constant0._ZN7cutlass13device_kernelINS_4gemm6kernel13GemmUniversalIN4cute5tupleIJiiiiEEENS1_10collective13CollectiveMmaINS1_34MainloopSm90TmaGmmaWarpSpecializedILi32ENS5_IJNS4_1CILi2EEENSA_ILi1EEESC_EEENS1_35KernelTmaWarpSpecializedCooperativeEEENS5_IJNSA_ILi192EEENSA_ILi32EEESH_EEEaNS5_IJlSC_lEEEaSJ_NS4_8TiledMMAINS4_8MMA_AtomIJNS4_4SM904GMMA26MMA_64x32x32_S32S8S8_SS_TNEEEENS4_6LayoutISD_NS5_IJSC_NSA_ILi0EEESR_EEEEENS5_IJNS4_10UnderscoreESU_SU_EEEEENS4_13SM90_TMA_LOADENS4_14ComposedLayoutINS4_7SwizzleILi1ELi4ELi3EEENS4_18smem_ptr_flag_bitsILi8EEENSQ_INS5_IJNSA_ILi8EEESH_EEENS5_IJSH_SC_EEEEEEEvNS4_8identityENS4_23SM90_TMA_LOAD_MULTICASTES17_vS18_EENS_8epilogue10collective6detail29Sm90TmaWarpSpecializedAdapterINS1C_15DefaultEpilogueIaSJ_SJ_NS1B_6thread17LinearCombinationIaLi1EiiLNS1G_9ScaleType4KindE0ELNS_15FloatRoundStyleE2EaEENS1_15EpilogueDefaultEEEEEvvEEEEvNT_6ParamsE:
	.zero		1664


//--------------------- SYMBOLS --------------------------

	.type		.nv.reservedSmem.offset0,@object
	.size		.nv.reservedSmem.offset0,0x4
	.type		__assertfail,@function
